	.target	sm_100a

	.elftype	@"ET_EXEC"


//--------------------- .note.nv.tkinfo           --------------------------
	.section	.note.nv.tkinfo,"",@"SHT_NOTE"
	.sectionflags	@"SHF_NOTE_NV_TKINFO"
	.tkinfo
        /*0018*/ 	.word	0x00000002
        /*0030*/ 	.string	""
        /*0030*/ 	.string	"ptxas"
        /*0030*/ 	.string	"Cuda compilation tools, release 13.0, V13.0.88"
        /*0030*/ 	.string	"Build cuda_13.0.r13.0/compiler.36424714_0"
        /*0030*/ 	.string	"-arch sm_100a -m 64 "



//--------------------- .note.nv.cuinfo           --------------------------
	.section	.note.nv.cuinfo,"",@"SHT_NOTE"
	.sectionflags	@"SHF_NOTE_NV_CUINFO"
        /*0018*/ 	.short	0x0002
        /*001a*/ 	.short	0x0064
        /*001c*/ 	.short	0x0082
	.zero		2


//--------------------- .nv.info                  --------------------------
	.section	.nv.info,"",@"SHT_CUDA_INFO"
	.align	4


	//----- nvinfo : EIATTR_REGCOUNT
	.align		4
        /*0000*/ 	.byte	0x04, 0x2f
        /*0002*/ 	.short	(.L_19 - .L_18)
	.align		4
.L_18:
        /*0004*/ 	.word	index@(_ZN7cutlass13device_kernelINS_4gemm6kernel13GemmUniversalIN4cute5tupleIJiiiiEEENS1_10collective13CollectiveMmaINS1_35MainloopSm100TmaUmmaWarpSpecializedILi8ELi2ELi4ENS5_IJNS4_1CILi2EEESB_NSA_ILi1EEEEEEEENS5_IJNSA_ILi64EEENSA_ILi128EEESG_EEENS_12float_e4m3_tENS5_IJlSC_lEEESI_SJ_NS4_8TiledMMAINS4_8MMA_AtomIJNS4_10MMA_TraitsINS4_19SM100_MMA_F8F6F4_SSEJSI_SI_fSF_SG_NS4_17integral_constantINS4_4UMMA5MajorELSQ_0EEESR_NSO_INSP_7ScaleInELSS_0EEEST_EEEEEENS4_6LayoutINS5_IJSC_SC_SC_EEENS5_IJNSA_ILi0EEESY_SY_EEEEENS5_IJNS4_10UnderscoreES11_S11_EEEEENS4_23SM90_TMA_LOAD_MULTICASTENS4_14ComposedLayoutINS4_7SwizzleILi3ELi4ELi3EEENS4_18smem_ptr_flag_bitsILi8EEENSW_INS5_IJNSA_ILi8EEESG_EEENS5_IJSG_SC_EEEEEEEvNS4_8identityES14_S1E_vS1F_EENS_8epilogue10collective18CollectiveEpilogueINS1H_23Sm100TmaWarpSpecializedILi2ELi2ELi32ELb0ELb0EEEJSH_NS5_IJNSW_ISF_SC_EES1M_EEESI_SJ_SI_SJ_NS1H_6fusion15FusionCallbacksIS1L_NS1O_17LinearCombinationISI_fSI_fLNS_15FloatRoundStyleE2EEESH_S1N_JEEENS4_5SM1004TMEM4LOAD26SM100_TMEM_LOAD_16dp32b32xENS4_13SM90_TMA_LOADENS15_INS16_ILi2ELi4ELi3EEES19_NSW_INS5_IJS1A_SF_EEENS5_IJSF_SC_EEEEEEENS4_39AutoVectorizingCopyWithAssumedAlignmentILi128EEENS4_14SM90_TMA_STOREES23_S25_S25_EEEvvEEEEvNT_6ParamsE)
        /*0008*/ 	.word	0x00000072


	//----- nvinfo : EIATTR_FRAME_SIZE
	.align		4
.L_19:
        /*000c*/ 	.byte	0x04, 0x11
        /*000e*/ 	.short	(.L_21 - .L_20)
	.align		4
.L_20:
        /*0010*/ 	.word	index@($__internal_2_$__cuda_sm10x_tcgen05_guardrail_trap_unallocated_columns_being_dealloced)
        /*0014*/ 	.word	0x00000000


	//----- nvinfo : EIATTR_FRAME_SIZE
	.align		4
.L_21:
        /*0018*/ 	.byte	0x04, 0x11
        /*001a*/ 	.short	(.L_23 - .L_22)
	.align		4
.L_22:
        /*001c*/ 	.word	index@($__internal_1_$__cuda_sm10x_tcgen05_guardrail_trap_phase_invalid_during_alloc)
        /*0020*/ 	.word	0x00000000


	//----- nvinfo : EIATTR_FRAME_SIZE
	.align		4
.L_23:
        /*0024*/ 	.byte	0x04, 0x11
        /*0026*/ 	.short	(.L_25 - .L_24)
	.align		4
.L_24:
        /*0028*/ 	.word	index@($__internal_0_$__cuda_sm10x_tcgen05_guardrail_trap_col_being_dealloced_not_returned_by_alloc)
        /*002c*/ 	.word	0x00000000


	//----- nvinfo : EIATTR_FRAME_SIZE
	.align		4
.L_25:
        /*0030*/ 	.byte	0x04, 0x11
        /*0032*/ 	.short	(.L_27 - .L_26)
	.align		4
.L_26:
        /*0034*/ 	.word	index@(_ZN7cutlass13device_kernelINS_4gemm6kernel13GemmUniversalIN4cute5tupleIJiiiiEEENS1_10collective13CollectiveMmaINS1_35MainloopSm100TmaUmmaWarpSpecializedILi8ELi2ELi4ENS5_IJNS4_1CILi2EEESB_NSA_ILi1EEEEEEEENS5_IJNSA_ILi64EEENSA_ILi128EEESG_EEENS_12float_e4m3_tENS5_IJlSC_lEEESI_SJ_NS4_8TiledMMAINS4_8MMA_AtomIJNS4_10MMA_TraitsINS4_19SM100_MMA_F8F6F4_SSEJSI_SI_fSF_SG_NS4_17integral_constantINS4_4UMMA5MajorELSQ_0EEESR_NSO_INSP_7ScaleInELSS_0EEEST_EEEEEENS4_6LayoutINS5_IJSC_SC_SC_EEENS5_IJNSA_ILi0EEESY_SY_EEEEENS5_IJNS4_10UnderscoreES11_S11_EEEEENS4_23SM90_TMA_LOAD_MULTICASTENS4_14ComposedLayoutINS4_7SwizzleILi3ELi4ELi3EEENS4_18smem_ptr_flag_bitsILi8EEENSW_INS5_IJNSA_ILi8EEESG_EEENS5_IJSG_SC_EEEEEEEvNS4_8identityES14_S1E_vS1F_EENS_8epilogue10collective18CollectiveEpilogueINS1H_23Sm100TmaWarpSpecializedILi2ELi2ELi32ELb0ELb0EEEJSH_NS5_IJNSW_ISF_SC_EES1M_EEESI_SJ_SI_SJ_NS1H_6fusion15FusionCallbacksIS1L_NS1O_17LinearCombinationISI_fSI_fLNS_15FloatRoundStyleE2EEESH_S1N_JEEENS4_5SM1004TMEM4LOAD26SM100_TMEM_LOAD_16dp32b32xENS4_13SM90_TMA_LOADENS15_INS16_ILi2ELi4ELi3EEES19_NSW_INS5_IJS1A_SF_EEENS5_IJSF_SC_EEEEEEENS4_39AutoVectorizingCopyWithAssumedAlignmentILi128EEENS4_14SM90_TMA_STOREES23_S25_S25_EEEvvEEEEvNT_6ParamsE)
        /*0038*/ 	.word	0x00000000


	//----- nvinfo : EIATTR_MIN_STACK_SIZE
	.align		4
.L_27:
        /*003c*/ 	.byte	0x04, 0x12
        /*003e*/ 	.short	(.L_29 - .L_28)
	.align		4
.L_28:
        /*0040*/ 	.word	index@(_ZN7cutlass13device_kernelINS_4gemm6kernel13GemmUniversalIN4cute5tupleIJiiiiEEENS1_10collective13CollectiveMmaINS1_35MainloopSm100TmaUmmaWarpSpecializedILi8ELi2ELi4ENS5_IJNS4_1CILi2EEESB_NSA_ILi1EEEEEEEENS5_IJNSA_ILi64EEENSA_ILi128EEESG_EEENS_12float_e4m3_tENS5_IJlSC_lEEESI_SJ_NS4_8TiledMMAINS4_8MMA_AtomIJNS4_10MMA_TraitsINS4_19SM100_MMA_F8F6F4_SSEJSI_SI_fSF_SG_NS4_17integral_constantINS4_4UMMA5MajorELSQ_0EEESR_NSO_INSP_7ScaleInELSS_0EEEST_EEEEEENS4_6LayoutINS5_IJSC_SC_SC_EEENS5_IJNSA_ILi0EEESY_SY_EEEEENS5_IJNS4_10UnderscoreES11_S11_EEEEENS4_23SM90_TMA_LOAD_MULTICASTENS4_14ComposedLayoutINS4_7SwizzleILi3ELi4ELi3EEENS4_18smem_ptr_flag_bitsILi8EEENSW_INS5_IJNSA_ILi8EEESG_EEENS5_IJSG_SC_EEEEEEEvNS4_8identityES14_S1E_vS1F_EENS_8epilogue10collective18CollectiveEpilogueINS1H_23Sm100TmaWarpSpecializedILi2ELi2ELi32ELb0ELb0EEEJSH_NS5_IJNSW_ISF_SC_EES1M_EEESI_SJ_SI_SJ_NS1H_6fusion15FusionCallbacksIS1L_NS1O_17LinearCombinationISI_fSI_fLNS_15FloatRoundStyleE2EEESH_S1N_JEEENS4_5SM1004TMEM4LOAD26SM100_TMEM_LOAD_16dp32b32xENS4_13SM90_TMA_LOADENS15_INS16_ILi2ELi4ELi3EEES19_NSW_INS5_IJS1A_SF_EEENS5_IJSF_SC_EEEEEEENS4_39AutoVectorizingCopyWithAssumedAlignmentILi128EEENS4_14SM90_TMA_STOREES23_S25_S25_EEEvvEEEEvNT_6ParamsE)
        /*0044*/ 	.word	0x00000000
.L_29:


//--------------------- .nv.compat                --------------------------
	.section	.nv.compat,"",@"SHT_CUDA_COMPAT_INFO"
	.align	4
        /*0000*/ 	.byte	0x02, 0x09, 0x01, 0x00, 0x02, 0x02, 0x02, 0x00, 0x02, 0x05, 0x05, 0x00, 0x03, 0x07, 0x01, 0x01
        /*0010*/ 	.byte	0x02, 0x03, 0x01, 0x00, 0x02, 0x06, 0x01, 0x00, 0x04, 0x0b, 0x08, 0x00, 0x09, 0x00, 0x00, 0x00
        /*0020*/ 	.byte	0x00, 0x00, 0x00, 0x00


//--------------------- .nv.info._ZN7cutlass13device_kernelINS_4gemm6kernel13GemmUniversalIN4cute5tupleIJiiiiEEENS1_10collective13CollectiveMmaINS1_35MainloopSm100TmaUmmaWarpSpecializedILi8ELi2ELi4ENS5_IJNS4_1CILi2EEESB_NSA_ILi1EEEEEEEENS5_IJNSA_ILi64EEENSA_ILi128EEESG_EEENS_12float_e4m3_tENS5_IJlSC_lEEESI_SJ_NS4_8TiledMMAINS4_8MMA_AtomIJNS4_10MMA_TraitsINS4_19SM100_MMA_F8F6F4_SSEJSI_SI_fSF_SG_NS4_17integral_constantINS4_4UMMA5MajorELSQ_0EEESR_NSO_INSP_7ScaleInELSS_0EEEST_EEEEEENS4_6LayoutINS5_IJSC_SC_SC_EEENS5_IJNSA_ILi0EEESY_SY_EEEEENS5_IJNS4_10UnderscoreES11_S11_EEEEENS4_23SM90_TMA_LOAD_MULTICASTENS4_14ComposedLayoutINS4_7SwizzleILi3ELi4ELi3EEENS4_18smem_ptr_flag_bitsILi8EEENSW_INS5_IJNSA_ILi8EEESG_EEENS5_IJSG_SC_EEEEEEEvNS4_8identityES14_S1E_vS1F_EENS_8epilogue10collective18CollectiveEpilogueINS1H_23Sm100TmaWarpSpecializedILi2ELi2ELi32ELb0ELb0EEEJSH_NS5_IJNSW_ISF_SC_EES1M_EEESI_SJ_SI_SJ_NS1H_6fusion15FusionCallbacksIS1L_NS1O_17LinearCombinationISI_fSI_fLNS_15FloatRoundStyleE2EEESH_S1N_JEEENS4_5SM1004TMEM4LOAD26SM100_TMEM_LOAD_16dp32b32xENS4_13SM90_TMA_LOADENS15_INS16_ILi2ELi4ELi3EEES19_NSW_INS5_IJS1A_SF_EEENS5_IJSF_SC_EEEEEEENS4_39AutoVectorizingCopyWithAssumedAlignmentILi128EEENS4_14SM90_TMA_STOREES23_S25_S25_EEEvvEEEEvNT_6ParamsE --------------------------
	.section	.nv.info._ZN7cutlass13device_kernelINS_4gemm6kernel13GemmUniversalIN4cute5tupleIJiiiiEEENS1_10collective13CollectiveMmaINS1_35MainloopSm100TmaUmmaWarpSpecializedILi8ELi2ELi4ENS5_IJNS4_1CILi2EEESB_NSA_ILi1EEEEEEEENS5_IJNSA_ILi64EEENSA_ILi128EEESG_EEENS_12float_e4m3_tENS5_IJlSC_lEEESI_SJ_NS4_8TiledMMAINS4_8MMA_AtomIJNS4_10MMA_TraitsINS4_19SM100_MMA_F8F6F4_SSEJSI_SI_fSF_SG_NS4_17integral_constantINS4_4UMMA5MajorELSQ_0EEESR_NSO_INSP_7ScaleInELSS_0EEEST_EEEEEENS4_6LayoutINS5_IJSC_SC_SC_EEENS5_IJNSA_ILi0EEESY_SY_EEEEENS5_IJNS4_10UnderscoreES11_S11_EEEEENS4_23SM90_TMA_LOAD_MULTICASTENS4_14ComposedLayoutINS4_7SwizzleILi3ELi4ELi3EEENS4_18smem_ptr_flag_bitsILi8EEENSW_INS5_IJNSA_ILi8EEESG_EEENS5_IJSG_SC_EEEEEEEvNS4_8identityES14_S1E_vS1F_EENS_8epilogue10collective18CollectiveEpilogueINS1H_23Sm100TmaWarpSpecializedILi2ELi2ELi32ELb0ELb0EEEJSH_NS5_IJNSW_ISF_SC_EES1M_EEESI_SJ_SI_SJ_NS1H_6fusion15FusionCallbacksIS1L_NS1O_17LinearCombinationISI_fSI_fLNS_15FloatRoundStyleE2EEESH_S1N_JEEENS4_5SM1004TMEM4LOAD26SM100_TMEM_LOAD_16dp32b32xENS4_13SM90_TMA_LOADENS15_INS16_ILi2ELi4ELi3EEES19_NSW_INS5_IJS1A_SF_EEENS5_IJSF_SC_EEEEEEENS4_39AutoVectorizingCopyWithAssumedAlignmentILi128EEENS4_14SM90_TMA_STOREES23_S25_S25_EEEvvEEEEvNT_6ParamsE,"",@"SHT_CUDA_INFO"
	.sectionflags	@""
	.align	4


	//----- nvinfo : EIATTR_CUDA_API_VERSION
	.align		4
        /*0000*/ 	.byte	0x04, 0x37
        /*0002*/ 	.short	(.L_31 - .L_30)
.L_30:
        /*0004*/ 	.word	0x00000082


	//----- nvinfo : EIATTR_KPARAM_INFO
	.align		4
.L_31:
        /*0008*/ 	.byte	0x04, 0x17
        /*000a*/ 	.short	(.L_33 - .L_32)
.L_32:
        /*000c*/ 	.word	0x00000000
        /*0010*/ 	.short	0x0000
        /*0012*/ 	.short	0x0000
        /*0014*/ 	.byte	0x00, 0xf0, 0x01, 0x20


	//----- nvinfo : EIATTR_AT_ENTRY_FRAGMENTS
	.align		4
.L_33:
        /*0018*/ 	.byte	0x04, 0x4f
        /*001a*/ 	.short	(.L_35 - .L_34)


	//   ....[0]....
.L_34:
        /*001c*/ 	.word	0x00000006


	//----- nvinfo : EIATTR_RESERVED_SMEM_USED
	.align		4
.L_35:
        /*0020*/ 	.byte	0x01, 0x41
	.zero		2


	//----- nvinfo : EIATTR_SPARSE_MMA_MASK
	.align		4
        /*0024*/ 	.byte	0x03, 0x50
        /*0026*/ 	.short	0x0000


	//----- nvinfo : EIATTR_TCGEN05_1CTA_USED
	.align		4
        /*0028*/ 	.byte	0x01, 0x51
	.zero		2


	//----- nvinfo : EIATTR_MAXREG_COUNT
	.align		4
        /*002c*/ 	.byte	0x03, 0x1b
        /*002e*/ 	.short	0x00ff


	//----- nvinfo : EIATTR_NUM_BARRIERS
	.align		4
        /*0030*/ 	.byte	0x02, 0x4c
        /*0032*/ 	.byte	0x07
	.zero		1


	//----- nvinfo : EIATTR_EXTERNS
	.align		4
        /*0034*/ 	.byte	0x04, 0x0f
        /*0036*/ 	.short	(.L_37 - .L_36)


	//   ....[0]....
	.align		4
.L_36:
        /*0038*/ 	.word	index@(__assertfail)


	//----- nvinfo : EIATTR_MERCURY_ISA_VERSION
	.align		4
.L_37:
        /*003c*/ 	.byte	0x03, 0x5f
        /*003e*/ 	.short	0x0101


	//----- nvinfo : EIATTR_INT_WARP_WIDE_INSTR_OFFSETS
	.align		4
        /*0040*/ 	.byte	0x04, 0x31
        /*0042*/ 	.short	(.L_39 - .L_38)


	//   ....[0]....
.L_38:
        /*0044*/ 	.word	0x000040e0


	//   ....[1]....
        /*0048*/ 	.word	0x00004100


	//   ....[2]....
        /*004c*/ 	.word	0x00004130


	//   ....[3]....
        /*0050*/ 	.word	0x00004c70


	//   ....[4]....
        /*0054*/ 	.word	0x00004ce0


	//   ....[5]....
        /*0058*/ 	.word	0x00004db0


	//   ....[6]....
        /*005c*/ 	.word	0x00004e60


	//----- nvinfo : EIATTR_COOP_GROUP_MASK_REGIDS
	.align		4
.L_39:
        /*0060*/ 	.byte	0x04, 0x29
        /*0062*/ 	.short	(.L_41 - .L_40)


	//   ....[0]....
.L_40:
        /*0064*/ 	.word	0xffffffff


	//   ....[1]....
        /*0068*/ 	.word	0xffffffff


	//   ....[2]....
        /*006c*/ 	.word	0xffffffff


	//   ....[3]....
        /*0070*/ 	.word	0xffffffff


	//   ....[4]....
        /*0074*/ 	.word	0xffffffff


	//   ....[5]....
        /*0078*/ 	.word	0xffffffff


	//   ....[6]....
        /*007c*/ 	.word	0xffffffff


	//   ....[7]....
        /*0080*/ 	.word	0xffffffff


	//   ....[8]....
        /*0084*/ 	.word	0xffffffff


	//   ....[9]....
        /*0088*/ 	.word	0xffffffff


	//   ....[10]....
        /*008c*/ 	.word	0xffffffff


	//   ....[11]....
        /*0090*/ 	.word	0xffffffff


	//   ....[12]....
        /*0094*/ 	.word	0xffffffff


	//   ....[13]....
        /*0098*/ 	.word	0xffffffff


	//----- nvinfo : EIATTR_COOP_GROUP_INSTR_OFFSETS
	.align		4
.L_41:
        /*009c*/ 	.byte	0x04, 0x28
        /*009e*/ 	.short	(.L_43 - .L_42)


	//   ....[0]....
.L_42:
        /*00a0*/ 	.word	0x00000080


	//   ....[1]....
        /*00a4*/ 	.word	0x000004f0


	//   ....[2]....
        /*00a8*/ 	.word	0x00000750


	//   ....[3]....
        /*00ac*/ 	.word	0x000008b0


	//   ....[4]....
        /*00b0*/ 	.word	0x000009b0


	//   ....[5]....
        /*00b4*/ 	.word	0x00000b20


	//   ....[6]....
        /*00b8*/ 	.word	0x00000cc0


	//   ....[7]....
        /*00bc*/ 	.word	0x00000e70


	//   ....[8]....
        /*00c0*/ 	.word	0x000021c0


	//   ....[9]....
        /*00c4*/ 	.word	0x000032d0


	//   ....[10]....
        /*00c8*/ 	.word	0x000034e0


	//   ....[11]....
        /*00cc*/ 	.word	0x00003510


	//   ....[12]....
        /*00d0*/ 	.word	0x00003fc0


	//   ....[13]....
        /*00d4*/ 	.word	0x000041f0


	//----- nvinfo : EIATTR_VRC_CTA_INIT_COUNT
	.align		4
.L_43:
        /*00d8*/ 	.byte	0x02, 0x4a
        /*00da*/ 	.byte	0x80
	.zero		1


	//----- nvinfo : EIATTR_SYSCALL_OFFSETS
	.align		4
        /*00dc*/ 	.byte	0x04, 0x46
        /*00de*/ 	.short	(.L_45 - .L_44)


	//   ....[0]....
.L_44:
        /*00e0*/ 	.word	0x00005a70


	//   ....[1]....
        /*00e4*/ 	.word	0x00005bb0


	//   ....[2]....
        /*00e8*/ 	.word	0x000063e0


	//   ....[3]....
        /*00ec*/ 	.word	0x00007170


	//----- nvinfo : EIATTR_MBARRIER_INSTR_OFFSETS
	.align		4
.L_45:
        /*00f0*/ 	.byte	0x04, 0x39
        /*00f2*/ 	.short	(.L_47 - .L_46)


	//   ....[0]....
.L_46:
        /*00f4*/ 	.word	0x00000630
        /*00f8*/ 	.word	0x000000ff
        /*00fc*/ 	.word	0x00000000
        /*0100*/ 	.short	0x0100
        /*0102*/ 	.byte	0x04
	.zero		1


	//   ....[1]....
        /*0104*/ 	.word	0x00000640
        /*0108*/ 	.word	0x000000ff
        /*010c*/ 	.word	0x00000040
        /*0110*/ 	.short	0x0100
        /*0112*/ 	.byte	0x04
	.zero		1


	//   ....[2]....
        /*0114*/ 	.word	0x00000650
        /*0118*/ 	.word	0x000000ff
        /*011c*/ 	.word	0x00000008
        /*0120*/ 	.short	0x0100
        /*0122*/ 	.byte	0x04
	.zero		1


	//   ....[3]....
        /*0124*/ 	.word	0x00000660
        /*0128*/ 	.word	0x000000ff
        /*012c*/ 	.word	0x00000048
        /*0130*/ 	.short	0x0100
        /*0132*/ 	.byte	0x04
	.zero		1


	//   ....[4]....
        /*0134*/ 	.word	0x00000670
        /*0138*/ 	.word	0x000000ff
        /*013c*/ 	.word	0x00000010
        /*0140*/ 	.short	0x0100
        /*0142*/ 	.byte	0x04
	.zero		1


	//   ....[5]....
        /*0144*/ 	.word	0x00000680
        /*0148*/ 	.word	0x000000ff
        /*014c*/ 	.word	0x00000050
        /*0150*/ 	.short	0x0100
        /*0152*/ 	.byte	0x04
	.zero		1


	//   ....[6]....
        /*0154*/ 	.word	0x00000690
        /*0158*/ 	.word	0x000000ff
        /*015c*/ 	.word	0x00000018
        /*0160*/ 	.short	0x0100
        /*0162*/ 	.byte	0x04
	.zero		1


	//   ....[7]....
        /*0164*/ 	.word	0x000006a0
        /*0168*/ 	.word	0x000000ff
        /*016c*/ 	.word	0x00000058
        /*0170*/ 	.short	0x0100
        /*0172*/ 	.byte	0x04
	.zero		1


	//   ....[8]....
        /*0174*/ 	.word	0x000006b0
        /*0178*/ 	.word	0x000000ff
        /*017c*/ 	.word	0x00000020
        /*0180*/ 	.short	0x0100
        /*0182*/ 	.byte	0x04
	.zero		1


	//   ....[9]....
        /*0184*/ 	.word	0x000006c0
        /*0188*/ 	.word	0x000000ff
        /*018c*/ 	.word	0x00000060
        /*0190*/ 	.short	0x0100
        /*0192*/ 	.byte	0x04
	.zero		1


	//   ....[10]....
        /*0194*/ 	.word	0x000006d0
        /*0198*/ 	.word	0x000000ff
        /*019c*/ 	.word	0x00000028
        /*01a0*/ 	.short	0x0100
        /*01a2*/ 	.byte	0x04
	.zero		1


	//   ....[11]....
        /*01a4*/ 	.word	0x000006e0
        /*01a8*/ 	.word	0x000000ff
        /*01ac*/ 	.word	0x00000068
        /*01b0*/ 	.short	0x0100
        /*01b2*/ 	.byte	0x04
	.zero		1


	//   ....[12]....
        /*01b4*/ 	.word	0x000006f0
        /*01b8*/ 	.word	0x000000ff
        /*01bc*/ 	.word	0x00000030
        /*01c0*/ 	.short	0x0100
        /*01c2*/ 	.byte	0x04
	.zero		1


	//   ....[13]....
        /*01c4*/ 	.word	0x00000700
        /*01c8*/ 	.word	0x000000ff
        /*01cc*/ 	.word	0x00000070
        /*01d0*/ 	.short	0x0100
        /*01d2*/ 	.byte	0x04
	.zero		1


	//   ....[14]....
        /*01d4*/ 	.word	0x00000710
        /*01d8*/ 	.word	0x000000ff
        /*01dc*/ 	.word	0x00000038
        /*01e0*/ 	.short	0x0100
        /*01e2*/ 	.byte	0x04
	.zero		1


	//   ....[15]....
        /*01e4*/ 	.word	0x00000720
        /*01e8*/ 	.word	0x000000ff
        /*01ec*/ 	.word	0x00000078
        /*01f0*/ 	.short	0x0100
        /*01f2*/ 	.byte	0x04
	.zero		1


	//   ....[16]....
        /*01f4*/ 	.word	0x00000860
        /*01f8*/ 	.word	0x000000ff
        /*01fc*/ 	.word	0x00000080
        /*0200*/ 	.short	0x0100
        /*0202*/ 	.byte	0x04
	.zero		1


	//   ....[17]....
        /*0204*/ 	.word	0x00000870
        /*0208*/ 	.word	0x000000ff
        /*020c*/ 	.word	0x00000090
        /*0210*/ 	.short	0x0100
        /*0212*/ 	.byte	0x04
	.zero		1


	//   ....[18]....
        /*0214*/ 	.word	0x00000880
        /*0218*/ 	.word	0x000000ff
        /*021c*/ 	.word	0x00000088
        /*0220*/ 	.short	0x0100
        /*0222*/ 	.byte	0x04
	.zero		1


	//   ....[19]....
        /*0224*/ 	.word	0x00000890
        /*0228*/ 	.word	0x000000ff
        /*022c*/ 	.word	0x00000098
        /*0230*/ 	.short	0x0100
        /*0232*/ 	.byte	0x04
	.zero		1


	//   ....[20]....
        /*0234*/ 	.word	0x00000980
        /*0238*/ 	.word	0x000000ff
        /*023c*/ 	.word	0x000000a0
        /*0240*/ 	.short	0x0100
        /*0242*/ 	.byte	0x06
	.zero		1


	//   ....[21]....
        /*0244*/ 	.word	0x00000990
        /*0248*/ 	.word	0x000000ff
        /*024c*/ 	.word	0x000000a8
        /*0250*/ 	.short	0x0100
        /*0252*/ 	.byte	0x06
	.zero		1


	//   ....[22]....
        /*0254*/ 	.word	0x00000ad0
        /*0258*/ 	.word	0x000000ff
        /*025c*/ 	.word	0x000000b0
        /*0260*/ 	.short	0x0100
        /*0262*/ 	.byte	0x06
	.zero		1


	//   ....[23]....
        /*0264*/ 	.word	0x00000ae0
        /*0268*/ 	.word	0x000000ff
        /*026c*/ 	.word	0x000000c0
        /*0270*/ 	.short	0x0100
        /*0272*/ 	.byte	0x06
	.zero		1


	//   ....[24]....
        /*0274*/ 	.word	0x00000af0
        /*0278*/ 	.word	0x000000ff
        /*027c*/ 	.word	0x000000b8
        /*0280*/ 	.short	0x0100
        /*0282*/ 	.byte	0x06
	.zero		1


	//   ....[25]....
        /*0284*/ 	.word	0x00000b00
        /*0288*/ 	.word	0x000000ff
        /*028c*/ 	.word	0x000000c8
        /*0290*/ 	.short	0x0100
        /*0292*/ 	.byte	0x06
	.zero		1


	//   ....[26]....
        /*0294*/ 	.word	0x00000c30
        /*0298*/ 	.word	0x000000ff
        /*029c*/ 	.word	0x000000d0
        /*02a0*/ 	.short	0x0100
        /*02a2*/ 	.byte	0x04
	.zero		1


	//   ....[27]....
        /*02a4*/ 	.word	0x00000c40
        /*02a8*/ 	.word	0x000000ff
        /*02ac*/ 	.word	0x000000f0
        /*02b0*/ 	.short	0x0100
        /*02b2*/ 	.byte	0x04
	.zero		1


	//   ....[28]....
        /*02b4*/ 	.word	0x00000c50
        /*02b8*/ 	.word	0x000000ff
        /*02bc*/ 	.word	0x000000d8
        /*02c0*/ 	.short	0x0100
        /*02c2*/ 	.byte	0x04
	.zero		1


	//   ....[29]....
        /*02c4*/ 	.word	0x00000c60
        /*02c8*/ 	.word	0x000000ff
        /*02cc*/ 	.word	0x000000f8
        /*02d0*/ 	.short	0x0100
        /*02d2*/ 	.byte	0x04
	.zero		1


	//   ....[30]....
        /*02d4*/ 	.word	0x00000c70
        /*02d8*/ 	.word	0x000000ff
        /*02dc*/ 	.word	0x000000e0
        /*02e0*/ 	.short	0x0100
        /*02e2*/ 	.byte	0x04
	.zero		1


	//   ....[31]....
        /*02e4*/ 	.word	0x00000c80
        /*02e8*/ 	.word	0x000000ff
        /*02ec*/ 	.word	0x00000100
        /*02f0*/ 	.short	0x0100
        /*02f2*/ 	.byte	0x04
	.zero		1


	//   ....[32]....
        /*02f4*/ 	.word	0x00000c90
        /*02f8*/ 	.word	0x000000ff
        /*02fc*/ 	.word	0x000000e8
        /*0300*/ 	.short	0x0100
        /*0302*/ 	.byte	0x04
	.zero		1


	//   ....[33]....
        /*0304*/ 	.word	0x00000ca0
        /*0308*/ 	.word	0x000000ff
        /*030c*/ 	.word	0x00000108
        /*0310*/ 	.short	0x0100
        /*0312*/ 	.byte	0x04
	.zero		1


	//   ....[34]....
        /*0314*/ 	.word	0x00000d90
        /*0318*/ 	.word	0x000000ff
        /*031c*/ 	.word	0x00000110
        /*0320*/ 	.short	0x0100
        /*0322*/ 	.byte	0x04
	.zero		1


	//   ....[35]....
        /*0324*/ 	.word	0x00000da0
        /*0328*/ 	.word	0x000000ff
        /*032c*/ 	.word	0x00000120
        /*0330*/ 	.short	0x0100
        /*0332*/ 	.byte	0x04
	.zero		1


	//   ....[36]....
        /*0334*/ 	.word	0x00000db0
        /*0338*/ 	.word	0x000000ff
        /*033c*/ 	.word	0x00000118
        /*0340*/ 	.short	0x0100
        /*0342*/ 	.byte	0x04
	.zero		1


	//   ....[37]....
        /*0344*/ 	.word	0x00000dc0
        /*0348*/ 	.word	0x000000ff
        /*034c*/ 	.word	0x00000128
        /*0350*/ 	.short	0x0100
        /*0352*/ 	.byte	0x04
	.zero		1


	//   ....[38]....
        /*0354*/ 	.word	0x00001a50
        /*0358*/ 	.word	0x00000000
        /*035c*/ 	.word	0x00000120
        /*0360*/ 	.short	0x010a
        /*0362*/ 	.byte	0xff
	.zero		1


	//   ....[39]....
        /*0364*/ 	.word	0x00001a70
        /*0368*/ 	.word	0x00000000
        /*036c*/ 	.word	0x00000110
        /*0370*/ 	.short	0x0101
        /*0372*/ 	.byte	0xff
	.zero		1


	//   ....[40]....
        /*0374*/ 	.word	0x00001b30
        /*0378*/ 	.word	0x000000ff
        /*037c*/ 	.word	0x00000040
        /*0380*/ 	.short	0x010a
        /*0382*/ 	.byte	0x04
	.zero		1


	//   ....[41]....
        /*0384*/ 	.word	0x00001bc0
        /*0388*/ 	.word	0x000000ff
        /*038c*/ 	.word	0x00000040
        /*0390*/ 	.short	0x010a
        /*0392*/ 	.byte	0x21
	.zero		1


	//   ....[42]....
        /*0394*/ 	.word	0x00001d50
        /*0398*/ 	.word	0x000000ff
        /*039c*/ 	.word	0x00000040
        /*03a0*/ 	.short	0x010a
        /*03a2*/ 	.byte	0x05
	.zero		1


	//   ....[43]....
        /*03a4*/ 	.word	0x00001e80
        /*03a8*/ 	.word	0x000000ff
        /*03ac*/ 	.word	0x000000a8
        /*03b0*/ 	.short	0x0101
        /*03b2*/ 	.byte	0x15
	.zero		1


	//   ....[44]....
        /*03b4*/ 	.word	0x00001ea0
        /*03b8*/ 	.word	0x000000ff
        /*03bc*/ 	.word	0x00000040
        /*03c0*/ 	.short	0x010a
        /*03c2*/ 	.byte	0x04
	.zero		1


	//   ....[45]....
        /*03c4*/ 	.word	0x00001f20
        /*03c8*/ 	.word	0x000000ff
        /*03cc*/ 	.word	0x00000040
        /*03d0*/ 	.short	0x010a
        /*03d2*/ 	.byte	0x11
	.zero		1


	//   ....[46]....
        /*03d4*/ 	.word	0x000020b0
        /*03d8*/ 	.word	0x000000ff
        /*03dc*/ 	.word	0x00000040
        /*03e0*/ 	.short	0x010a
        /*03e2*/ 	.byte	0x05
	.zero		1


	//   ....[47]....
        /*03e4*/ 	.word	0x000021f0
        /*03e8*/ 	.word	0x00000003
        /*03ec*/ 	.word	0x000000b0
        /*03f0*/ 	.short	0x010a
        /*03f2*/ 	.byte	0xff
	.zero		1


	//   ....[48]....
        /*03f4*/ 	.word	0x00002340
        /*03f8*/ 	.word	0x00000000
        /*03fc*/ 	.word	0x00000000
        /*0400*/ 	.short	0x0101
        /*0402*/ 	.byte	0xff
	.zero		1


	//   ....[49]....
        /*0404*/ 	.word	0x000028e0
        /*0408*/ 	.word	0x000000ff
        /*040c*/ 	.word	0x00000000
        /*0410*/ 	.short	0x010a
        /*0412*/ 	.byte	0x04
	.zero		1


	//   ....[50]....
        /*0414*/ 	.word	0x00002970
        /*0418*/ 	.word	0x000000ff
        /*041c*/ 	.word	0x00000000
        /*0420*/ 	.short	0x010a
        /*0422*/ 	.byte	0x05
	.zero		1


	//   ....[51]....
        /*0424*/ 	.word	0x00002a00
        /*0428*/ 	.word	0x000000ff
        /*042c*/ 	.word	0x00000000
        /*0430*/ 	.short	0x010a
        /*0432*/ 	.byte	0x05
	.zero		1


	//   ....[52]....
        /*0434*/ 	.word	0x00002a90
        /*0438*/ 	.word	0x000000ff
        /*043c*/ 	.word	0x00000000
        /*0440*/ 	.short	0x010a
        /*0442*/ 	.byte	0x05
	.zero		1


	//   ....[53]....
        /*0444*/ 	.word	0x00002b20
        /*0448*/ 	.word	0x000000ff
        /*044c*/ 	.word	0x00000000
        /*0450*/ 	.short	0x010a
        /*0452*/ 	.byte	0x05
	.zero		1


	//   ....[54]....
        /*0454*/ 	.word	0x00002bb0
        /*0458*/ 	.word	0x000000ff
        /*045c*/ 	.word	0x00000000
        /*0460*/ 	.short	0x010a
        /*0462*/ 	.byte	0x05
	.zero		1


	//   ....[55]....
        /*0464*/ 	.word	0x00002c40
        /*0468*/ 	.word	0x000000ff
        /*046c*/ 	.word	0x00000000
        /*0470*/ 	.short	0x010a
        /*0472*/ 	.byte	0x05
	.zero		1


	//   ....[56]....
        /*0474*/ 	.word	0x00002ce0
        /*0478*/ 	.word	0x00000000
        /*047c*/ 	.word	0x00000000
        /*0480*/ 	.short	0x010a
        /*0482*/ 	.byte	0xff
	.zero		1


	//   ....[57]....
        /*0484*/ 	.word	0x00002e20
        /*0488*/ 	.word	0x00000002
        /*048c*/ 	.word	0x00000110
        /*0490*/ 	.short	0x010a
        /*0492*/ 	.byte	0xff
	.zero		1


	//   ....[58]....
        /*0494*/ 	.word	0x00002e80
        /*0498*/ 	.word	0x00000004
        /*049c*/ 	.word	0x00000000
        /*04a0*/ 	.short	0x0101
        /*04a2*/ 	.byte	0xff
	.zero		1


	//   ....[59]....
        /*04a4*/ 	.word	0x00002ea0
        /*04a8*/ 	.word	0x000000ff
        /*04ac*/ 	.word	0x000000c0
        /*04b0*/ 	.short	0x010a
        /*04b2*/ 	.byte	0x04
	.zero		1


	//   ....[60]....
        /*04b4*/ 	.word	0x00002fc0
        /*04b8*/ 	.word	0x00000002
        /*04bc*/ 	.word	0x000000b0
        /*04c0*/ 	.short	0x010a
        /*04c2*/ 	.byte	0xff
	.zero		1


	//   ....[61]....
        /*04c4*/ 	.word	0x000030d0
        /*04c8*/ 	.word	0x00000002
        /*04cc*/ 	.word	0x00000000
        /*04d0*/ 	.short	0x0101
        /*04d2*/ 	.byte	0xff
	.zero		1


	//   ....[62]....
        /*04d4*/ 	.word	0x00003160
        /*04d8*/ 	.word	0x000000ff
        /*04dc*/ 	.word	0x000000c0
        /*04e0*/ 	.short	0x0106
        /*04e2*/ 	.byte	0x04
	.zero		1


	//   ....[63]....
        /*04e4*/ 	.word	0x00003180
        /*04e8*/ 	.word	0x000000ff
        /*04ec*/ 	.word	0x000000c0
        /*04f0*/ 	.short	0x010a
        /*04f2*/ 	.byte	0x04
	.zero		1


	//   ....[64]....
        /*04f4*/ 	.word	0x00003210
        /*04f8*/ 	.word	0x000000ff
        /*04fc*/ 	.word	0x000000c0
        /*0500*/ 	.short	0x0106
        /*0502*/ 	.byte	0x07
	.zero		1


	//   ....[65]....
        /*0504*/ 	.word	0x00003250
        /*0508*/ 	.word	0x00000000
        /*050c*/ 	.word	0x000000c0
        /*0510*/ 	.short	0x010a
        /*0512*/ 	.byte	0xff
	.zero		1


	//   ....[66]....
        /*0514*/ 	.word	0x000037b0
        /*0518*/ 	.word	0x00000000
        /*051c*/ 	.word	0x000000b0
        /*0520*/ 	.short	0x010a
        /*0522*/ 	.byte	0xff
	.zero		1


	//   ....[67]....
        /*0524*/ 	.word	0x000038b0
        /*0528*/ 	.word	0x00000003
        /*052c*/ 	.word	0x00000000
        /*0530*/ 	.short	0x0101
        /*0532*/ 	.byte	0xff
	.zero		1


	//   ....[68]....
        /*0534*/ 	.word	0x000038c0
        /*0538*/ 	.word	0x000000ff
        /*053c*/ 	.word	0x00000000
        /*0540*/ 	.short	0x010a
        /*0542*/ 	.byte	0x04
	.zero		1


	//   ....[69]....
        /*0544*/ 	.word	0x00003940
        /*0548*/ 	.word	0x000000ff
        /*054c*/ 	.word	0x000000f0
        /*0550*/ 	.short	0x010a
        /*0552*/ 	.byte	0x1f
	.zero		1


	//   ....[70]....
        /*0554*/ 	.word	0x00003a20
        /*0558*/ 	.word	0x000000ff
        /*055c*/ 	.word	0x00000000
        /*0560*/ 	.short	0x010a
        /*0562*/ 	.byte	0x05
	.zero		1


	//   ....[71]....
        /*0564*/ 	.word	0x00003b60
        /*0568*/ 	.word	0x000000ff
        /*056c*/ 	.word	0x00000000
        /*0570*/ 	.short	0x010a
        /*0572*/ 	.byte	0x04
	.zero		1


	//   ....[72]....
        /*0574*/ 	.word	0x00003df0
        /*0578*/ 	.word	0x000000ff
        /*057c*/ 	.word	0x00000000
        /*0580*/ 	.short	0x010a
        /*0582*/ 	.byte	0x04
	.zero		1


	//   ....[73]....
        /*0584*/ 	.word	0x00003e80
        /*0588*/ 	.word	0x000000ff
        /*058c*/ 	.word	0x00000000
        /*0590*/ 	.short	0x010a
        /*0592*/ 	.byte	0x05
	.zero		1


	//   ....[74]....
        /*0594*/ 	.word	0x00003f10
        /*0598*/ 	.word	0x000000ff
        /*059c*/ 	.word	0x00000000
        /*05a0*/ 	.short	0x010a
        /*05a2*/ 	.byte	0x05
	.zero		1


	//   ....[75]....
        /*05a4*/ 	.word	0x00003fa0
        /*05a8*/ 	.word	0x000000ff
        /*05ac*/ 	.word	0x00000000
        /*05b0*/ 	.short	0x010a
        /*05b2*/ 	.byte	0x04
	.zero		1


	//   ....[76]....
        /*05b4*/ 	.word	0x00004470
        /*05b8*/ 	.word	0x0000000c
        /*05bc*/ 	.word	0x000000b0
        /*05c0*/ 	.short	0x010a
        /*05c2*/ 	.byte	0xff
	.zero		1


	//   ....[77]....
        /*05c4*/ 	.word	0x000045e0
        /*05c8*/ 	.word	0x00000000
        /*05cc*/ 	.word	0x00000000
        /*05d0*/ 	.short	0x0101
        /*05d2*/ 	.byte	0xff
	.zero		1


	//   ....[78]....
        /*05d4*/ 	.word	0x00004a70
        /*05d8*/ 	.word	0x000000ff
        /*05dc*/ 	.word	0x000000a8
        /*05e0*/ 	.short	0x010a
        /*05e2*/ 	.byte	0x15
	.zero		1


	//   ....[79]....
        /*05e4*/ 	.word	0x00004bf0
        /*05e8*/ 	.word	0x000000ff
        /*05ec*/ 	.word	0x00000090
        /*05f0*/ 	.short	0x010a
        /*05f2*/ 	.byte	0x15
	.zero		1


	//   ....[80]....
        /*05f4*/ 	.word	0x00004d60
        /*05f8*/ 	.word	0x000000ff
        /*05fc*/ 	.word	0x00000080
        /*0600*/ 	.short	0x010b
        /*0602*/ 	.byte	0x15
	.zero		1


	//   ....[81]....
        /*0604*/ 	.word	0x00004d70
        /*0608*/ 	.word	0x000000ff
        /*060c*/ 	.word	0x00000000
        /*0610*/ 	.short	0x0101
        /*0612*/ 	.byte	0x22
	.zero		1


	//   ....[82]....
        /*0614*/ 	.word	0x00004d80
        /*0618*/ 	.word	0x000000ff
        /*061c*/ 	.word	0x00000098
        /*0620*/ 	.short	0x010a
        /*0622*/ 	.byte	0x15
	.zero		1


	//   ....[83]....
        /*0624*/ 	.word	0x00004f60
        /*0628*/ 	.word	0x000000ff
        /*062c*/ 	.word	0x00000088
        /*0630*/ 	.short	0x010b
        /*0632*/ 	.byte	0x15
	.zero		1


	//   ....[84]....
        /*0634*/ 	.word	0x00004f70
        /*0638*/ 	.word	0x000000ff
        /*063c*/ 	.word	0x00000000
        /*0640*/ 	.short	0x0101
        /*0642*/ 	.byte	0x21
	.zero		1


	//   ....[85]....
        /*0644*/ 	.word	0x00004fa0
        /*0648*/ 	.word	0x000000ff
        /*064c*/ 	.word	0x00000090
        /*0650*/ 	.short	0x010a
        /*0652*/ 	.byte	0x15
	.zero		1


	//   ....[86]....
        /*0654*/ 	.word	0x00004fe0
        /*0658*/ 	.word	0x00000000
        /*065c*/ 	.word	0x00000098
        /*0660*/ 	.short	0x010a
        /*0662*/ 	.byte	0xff
	.zero		1


	//   ....[87]....
        /*0664*/ 	.word	0x00005310
        /*0668*/ 	.word	0x00000003
        /*066c*/ 	.word	0x000000b0
        /*0670*/ 	.short	0x010a
        /*0672*/ 	.byte	0xff
	.zero		1


	//   ....[88]....
        /*0674*/ 	.word	0x00005490
        /*0678*/ 	.word	0x00000000
        /*067c*/ 	.word	0x00000000
        /*0680*/ 	.short	0x0101
        /*0682*/ 	.byte	0xff
	.zero		1


	//   ....[89]....
        /*0684*/ 	.word	0x00005fd0
        /*0688*/ 	.word	0x00000002
        /*068c*/ 	.word	0x00000080
        /*0690*/ 	.short	0x010a
        /*0692*/ 	.byte	0xff
	.zero		1


	//   ....[90]....
        /*0694*/ 	.word	0x00006040
        /*0698*/ 	.word	0x00000064
        /*069c*/ 	.word	0x000000d0
        /*06a0*/ 	.short	0x010a
        /*06a2*/ 	.byte	0xff
	.zero		1


	//   ....[91]....
        /*06a4*/ 	.word	0x00006130
        /*06a8*/ 	.word	0x00000002
        /*06ac*/ 	.word	0x00000080
        /*06b0*/ 	.short	0x010a
        /*06b2*/ 	.byte	0xff
	.zero		1


	//   ....[92]....
        /*06b4*/ 	.word	0x00006240
        /*06b8*/ 	.word	0x00000000
        /*06bc*/ 	.word	0x00000000
        /*06c0*/ 	.short	0x0101
        /*06c2*/ 	.byte	0xff
	.zero		1


	//   ....[93]....
        /*06c4*/ 	.word	0x000062c0
        /*06c8*/ 	.word	0x00000064
        /*06cc*/ 	.word	0x000000d0
        /*06d0*/ 	.short	0x010a
        /*06d2*/ 	.byte	0xff
	.zero		1


	//   ....[94]....
        /*06d4*/ 	.word	0x00006e10
        /*06d8*/ 	.word	0x0000006d
        /*06dc*/ 	.word	0x00000080
        /*06e0*/ 	.short	0x010a
        /*06e2*/ 	.byte	0xff
	.zero		1


	//   ....[95]....
        /*06e4*/ 	.word	0x00006ee0
        /*06e8*/ 	.word	0x0000006d
        /*06ec*/ 	.word	0x00000080
        /*06f0*/ 	.short	0x010a
        /*06f2*/ 	.byte	0xff
	.zero		1


	//   ....[96]....
        /*06f4*/ 	.word	0x00006ff0
        /*06f8*/ 	.word	0x00000000
        /*06fc*/ 	.word	0x00000000
        /*0700*/ 	.short	0x0101
        /*0702*/ 	.byte	0xff
	.zero		1


	//   ....[97]....
        /*0704*/ 	.word	0x00007480
        /*0708*/ 	.word	0x000000ff
        /*070c*/ 	.word	0x00000000
        /*0710*/ 	.short	0x0101
        /*0712*/ 	.byte	0x04
	.zero		1


	//   ....[98]....
        /*0714*/ 	.word	0x00007c90
        /*0718*/ 	.word	0x00000000
        /*071c*/ 	.word	0x00000120
        /*0720*/ 	.short	0x010a
        /*0722*/ 	.byte	0xff
	.zero		1


	//   ....[99]....
        /*0724*/ 	.word	0x00007cf0
        /*0728*/ 	.word	0x00000000
        /*072c*/ 	.word	0x00000040
        /*0730*/ 	.short	0x010a
        /*0732*/ 	.byte	0xff
	.zero		1


	//   ....[100]....
        /*0734*/ 	.word	0x00007d50
        /*0738*/ 	.word	0x00000000
        /*073c*/ 	.word	0x00000040
        /*0740*/ 	.short	0x010a
        /*0742*/ 	.byte	0xff
	.zero		1


	//   ....[101]....
        /*0744*/ 	.word	0x00007da0
        /*0748*/ 	.word	0x00000003
        /*074c*/ 	.word	0x000000b0
        /*0750*/ 	.short	0x010a
        /*0752*/ 	.byte	0xff
	.zero		1


	//   ....[102]....
        /*0754*/ 	.word	0x00007e00
        /*0758*/ 	.word	0x00000000
        /*075c*/ 	.word	0x00000000
        /*0760*/ 	.short	0x010a
        /*0762*/ 	.byte	0xff
	.zero		1


	//   ....[103]....
        /*0764*/ 	.word	0x00007e60
        /*0768*/ 	.word	0x00000000
        /*076c*/ 	.word	0x00000000
        /*0770*/ 	.short	0x010a
        /*0772*/ 	.byte	0xff
	.zero		1


	//   ....[104]....
        /*0774*/ 	.word	0x00007ec0
        /*0778*/ 	.word	0x00000000
        /*077c*/ 	.word	0x00000000
        /*0780*/ 	.short	0x010a
        /*0782*/ 	.byte	0xff
	.zero		1


	//   ....[105]....
        /*0784*/ 	.word	0x00007f20
        /*0788*/ 	.word	0x00000000
        /*078c*/ 	.word	0x00000000
        /*0790*/ 	.short	0x010a
        /*0792*/ 	.byte	0xff
	.zero		1


	//   ....[106]....
        /*0794*/ 	.word	0x00007f80
        /*0798*/ 	.word	0x00000000
        /*079c*/ 	.word	0x00000000
        /*07a0*/ 	.short	0x010a
        /*07a2*/ 	.byte	0xff
	.zero		1


	//   ....[107]....
        /*07a4*/ 	.word	0x00007fe0
        /*07a8*/ 	.word	0x00000000
        /*07ac*/ 	.word	0x00000000
        /*07b0*/ 	.short	0x010a
        /*07b2*/ 	.byte	0xff
	.zero		1


	//   ....[108]....
        /*07b4*/ 	.word	0x00008040
        /*07b8*/ 	.word	0x00000000
        /*07bc*/ 	.word	0x00000000
        /*07c0*/ 	.short	0x010a
        /*07c2*/ 	.byte	0xff
	.zero		1


	//   ....[109]....
        /*07c4*/ 	.word	0x00008090
        /*07c8*/ 	.word	0x00000002
        /*07cc*/ 	.word	0x00000110
        /*07d0*/ 	.short	0x010a
        /*07d2*/ 	.byte	0xff
	.zero		1


	//   ....[110]....
        /*07d4*/ 	.word	0x000080f0
        /*07d8*/ 	.word	0x00000002
        /*07dc*/ 	.word	0x000000c0
        /*07e0*/ 	.short	0x010a
        /*07e2*/ 	.byte	0xff
	.zero		1


	//   ....[111]....
        /*07e4*/ 	.word	0x00008140
        /*07e8*/ 	.word	0x00000002
        /*07ec*/ 	.word	0x000000b0
        /*07f0*/ 	.short	0x010a
        /*07f2*/ 	.byte	0xff
	.zero		1


	//   ....[112]....
        /*07f4*/ 	.word	0x000081a0
        /*07f8*/ 	.word	0x00000000
        /*07fc*/ 	.word	0x000000c0
        /*0800*/ 	.short	0x010a
        /*0802*/ 	.byte	0xff
	.zero		1


	//   ....[113]....
        /*0804*/ 	.word	0x000081f0
        /*0808*/ 	.word	0x00000000
        /*080c*/ 	.word	0x000000b0
        /*0810*/ 	.short	0x010a
        /*0812*/ 	.byte	0xff
	.zero		1


	//   ....[114]....
        /*0814*/ 	.word	0x00008250
        /*0818*/ 	.word	0x00000003
        /*081c*/ 	.word	0x000000f0
        /*0820*/ 	.short	0x010a
        /*0822*/ 	.byte	0xff
	.zero		1


	//   ....[115]....
        /*0824*/ 	.word	0x000082b0
        /*0828*/ 	.word	0x00000000
        /*082c*/ 	.word	0x00000000
        /*0830*/ 	.short	0x010a
        /*0832*/ 	.byte	0xff
	.zero		1


	//   ....[116]....
        /*0834*/ 	.word	0x00008310
        /*0838*/ 	.word	0x00000000
        /*083c*/ 	.word	0x00000000
        /*0840*/ 	.short	0x010a
        /*0842*/ 	.byte	0xff
	.zero		1


	//   ....[117]....
        /*0844*/ 	.word	0x00008370
        /*0848*/ 	.word	0x00000000
        /*084c*/ 	.word	0x00000000
        /*0850*/ 	.short	0x010a
        /*0852*/ 	.byte	0xff
	.zero		1


	//   ....[118]....
        /*0854*/ 	.word	0x000083d0
        /*0858*/ 	.word	0x00000000
        /*085c*/ 	.word	0x00000000
        /*0860*/ 	.short	0x010a
        /*0862*/ 	.byte	0xff
	.zero		1


	//   ....[119]....
        /*0864*/ 	.word	0x00008430
        /*0868*/ 	.word	0x00000000
        /*086c*/ 	.word	0x00000000
        /*0870*/ 	.short	0x010a
        /*0872*/ 	.byte	0xff
	.zero		1


	//   ....[120]....
        /*0874*/ 	.word	0x00008480
        /*0878*/ 	.word	0x0000000c
        /*087c*/ 	.word	0x000000b0
        /*0880*/ 	.short	0x010a
        /*0882*/ 	.byte	0xff
	.zero		1


	//   ....[121]....
        /*0884*/ 	.word	0x000084e0
        /*0888*/ 	.word	0x00000000
        /*088c*/ 	.word	0x000000a8
        /*0890*/ 	.short	0x010a
        /*0892*/ 	.byte	0xff
	.zero		1


	//   ....[122]....
        /*0894*/ 	.word	0x00008540
        /*0898*/ 	.word	0x00000000
        /*089c*/ 	.word	0x00000090
        /*08a0*/ 	.short	0x010a
        /*08a2*/ 	.byte	0xff
	.zero		1


	//   ....[123]....
        /*08a4*/ 	.word	0x000085a0
        /*08a8*/ 	.word	0x00000000
        /*08ac*/ 	.word	0x00000098
        /*08b0*/ 	.short	0x010a
        /*08b2*/ 	.byte	0xff
	.zero		1


	//   ....[124]....
        /*08b4*/ 	.word	0x00008600
        /*08b8*/ 	.word	0x00000000
        /*08bc*/ 	.word	0x00000090
        /*08c0*/ 	.short	0x010a
        /*08c2*/ 	.byte	0xff
	.zero		1


	//   ....[125]....
        /*08c4*/ 	.word	0x00008650
        /*08c8*/ 	.word	0x00000003
        /*08cc*/ 	.word	0x000000b0
        /*08d0*/ 	.short	0x010a
        /*08d2*/ 	.byte	0xff
	.zero		1


	//   ....[126]....
        /*08d4*/ 	.word	0x000086a0
        /*08d8*/ 	.word	0x00000002
        /*08dc*/ 	.word	0x00000080
        /*08e0*/ 	.short	0x010a
        /*08e2*/ 	.byte	0xff
	.zero		1


	//   ....[127]....
        /*08e4*/ 	.word	0x000086f0
        /*08e8*/ 	.word	0x00000064
        /*08ec*/ 	.word	0x000000d0
        /*08f0*/ 	.short	0x010a
        /*08f2*/ 	.byte	0xff
	.zero		1


	//   ....[128]....
        /*08f4*/ 	.word	0x00008740
        /*08f8*/ 	.word	0x0000006d
        /*08fc*/ 	.word	0x00000080
        /*0900*/ 	.short	0x010a
        /*0902*/ 	.byte	0xff
	.zero		1


	//----- nvinfo : EIATTR_NUM_MBARRIERS
	.align		4
.L_47:
        /*0904*/ 	.byte	0x03, 0x38
        /*0906*/ 	.short	0x0026


	//----- nvinfo : EIATTR_EXIT_INSTR_OFFSETS
	.align		4
        /*0908*/ 	.byte	0x04, 0x1c
        /*090a*/ 	.short	(.L_49 - .L_48)


	//   ....[0]....
.L_48:
        /*090c*/ 	.word	0x00002d10


	//   ....[1]....
        /*0910*/ 	.word	0x00003220


	//   ....[2]....
        /*0914*/ 	.word	0x00003280


	//   ....[3]....
        /*0918*/ 	.word	0x00004200


	//   ....[4]....
        /*091c*/ 	.word	0x00005010


	//   ....[5]....
        /*0920*/ 	.word	0x00005050


	//   ....[6]....
        /*0924*/ 	.word	0x00007c80


	//----- nvinfo : EIATTR_MAX_THREADS
	.align		4
.L_49:
        /*0928*/ 	.byte	0x04, 0x05
        /*092a*/ 	.short	(.L_51 - .L_50)
.L_50:
        /*092c*/ 	.word	0x00000100
        /*0930*/ 	.word	0x00000001
        /*0934*/ 	.word	0x00000001


	//----- nvinfo : EIATTR_CRS_STACK_SIZE
	.align		4
.L_51:
        /*0938*/ 	.byte	0x04, 0x1e
        /*093a*/ 	.short	(.L_53 - .L_52)
.L_52:
        /*093c*/ 	.word	0x00000000


	//----- nvinfo : EIATTR_CBANK_PARAM_SIZE
	.align		4
.L_53:
        /*0940*/ 	.byte	0x03, 0x19
        /*0942*/ 	.short	0x0800


	//----- nvinfo : EIATTR_PARAM_CBANK
	.align		4
        /*0944*/ 	.byte	0x04, 0x0a
        /*0946*/ 	.short	(.L_55 - .L_54)
	.align		4
.L_54:
        /*0948*/ 	.word	index@(.nv.constant0._ZN7cutlass13device_kernelINS_4gemm6kernel13GemmUniversalIN4cute5tupleIJiiiiEEENS1_10collective13CollectiveMmaINS1_35MainloopSm100TmaUmmaWarpSpecializedILi8ELi2ELi4ENS5_IJNS4_1CILi2EEESB_NSA_ILi1EEEEEEEENS5_IJNSA_ILi64EEENSA_ILi128EEESG_EEENS_12float_e4m3_tENS5_IJlSC_lEEESI_SJ_NS4_8TiledMMAINS4_8MMA_AtomIJNS4_10MMA_TraitsINS4_19SM100_MMA_F8F6F4_SSEJSI_SI_fSF_SG_NS4_17integral_constantINS4_4UMMA5MajorELSQ_0EEESR_NSO_INSP_7ScaleInELSS_0EEEST_EEEEEENS4_6LayoutINS5_IJSC_SC_SC_EEENS5_IJNSA_ILi0EEESY_SY_EEEEENS5_IJNS4_10UnderscoreES11_S11_EEEEENS4_23SM90_TMA_LOAD_MULTICASTENS4_14ComposedLayoutINS4_7SwizzleILi3ELi4ELi3EEENS4_18smem_ptr_flag_bitsILi8EEENSW_INS5_IJNSA_ILi8EEESG_EEENS5_IJSG_SC_EEEEEEEvNS4_8identityES14_S1E_vS1F_EENS_8epilogue10collective18CollectiveEpilogueINS1H_23Sm100TmaWarpSpecializedILi2ELi2ELi32ELb0ELb0EEEJSH_NS5_IJNSW_ISF_SC_EES1M_EEESI_SJ_SI_SJ_NS1H_6fusion15FusionCallbacksIS1L_NS1O_17LinearCombinationISI_fSI_fLNS_15FloatRoundStyleE2EEESH_S1N_JEEENS4_5SM1004TMEM4LOAD26SM100_TMEM_LOAD_16dp32b32xENS4_13SM90_TMA_LOADENS15_INS16_ILi2ELi4ELi3EEES19_NSW_INS5_IJS1A_SF_EEENS5_IJSF_SC_EEEEEEENS4_39AutoVectorizingCopyWithAssumedAlignmentILi128EEENS4_14SM90_TMA_STOREES23_S25_S25_EEEvvEEEEvNT_6ParamsE)
        /*094c*/ 	.short	0x0380
        /*094e*/ 	.short	0x0800


	//----- nvinfo : EIATTR_SW_WAR
	.align		4
.L_55:
        /*0950*/ 	.byte	0x04, 0x36
        /*0952*/ 	.short	(.L_57 - .L_56)
.L_56:
        /*0954*/ 	.word	0x00000008
.L_57:


//--------------------- .nv.callgraph             --------------------------
	.section	.nv.callgraph,"",@"SHT_CUDA_CALLGRAPH"
	.align	4
	.sectionentsize	8
	.align		4
        /*0000*/ 	.word	0x00000000
	.align		4
        /*0004*/ 	.word	0xffffffff
	.align		4
        /*0008*/ 	.word	index@(_ZN7cutlass13device_kernelINS_4gemm6kernel13GemmUniversalIN4cute5tupleIJiiiiEEENS1_10collective13CollectiveMmaINS1_35MainloopSm100TmaUmmaWarpSpecializedILi8ELi2ELi4ENS5_IJNS4_1CILi2EEESB_NSA_ILi1EEEEEEEENS5_IJNSA_ILi64EEENSA_ILi128EEESG_EEENS_12float_e4m3_tENS5_IJlSC_lEEESI_SJ_NS4_8TiledMMAINS4_8MMA_AtomIJNS4_10MMA_TraitsINS4_19SM100_MMA_F8F6F4_SSEJSI_SI_fSF_SG_NS4_17integral_constantINS4_4UMMA5MajorELSQ_0EEESR_NSO_INSP_7ScaleInELSS_0EEEST_EEEEEENS4_6LayoutINS5_IJSC_SC_SC_EEENS5_IJNSA_ILi0EEESY_SY_EEEEENS5_IJNS4_10UnderscoreES11_S11_EEEEENS4_23SM90_TMA_LOAD_MULTICASTENS4_14ComposedLayoutINS4_7SwizzleILi3ELi4ELi3EEENS4_18smem_ptr_flag_bitsILi8EEENSW_INS5_IJNSA_ILi8EEESG_EEENS5_IJSG_SC_EEEEEEEvNS4_8identityES14_S1E_vS1F_EENS_8epilogue10collective18CollectiveEpilogueINS1H_23Sm100TmaWarpSpecializedILi2ELi2ELi32ELb0ELb0EEEJSH_NS5_IJNSW_ISF_SC_EES1M_EEESI_SJ_SI_SJ_NS1H_6fusion15FusionCallbacksIS1L_NS1O_17LinearCombinationISI_fSI_fLNS_15FloatRoundStyleE2EEESH_S1N_JEEENS4_5SM1004TMEM4LOAD26SM100_TMEM_LOAD_16dp32b32xENS4_13SM90_TMA_LOADENS15_INS16_ILi2ELi4ELi3EEES19_NSW_INS5_IJS1A_SF_EEENS5_IJSF_SC_EEEEEEENS4_39AutoVectorizingCopyWithAssumedAlignmentILi128EEENS4_14SM90_TMA_STOREES23_S25_S25_EEEvvEEEEvNT_6ParamsE)
	.align		4
        /*000c*/ 	.word	index@(__assertfail)
	.align		4
        /*0010*/ 	.word	0x00000000
	.align		4
        /*0014*/ 	.word	0xfffffffe
	.align		4
        /*0018*/ 	.word	0x00000000
	.align		4
        /*001c*/ 	.word	0xfffffffd
	.align		4
        /*0020*/ 	.word	0x00000000
	.align		4
        /*0024*/ 	.word	0xfffffffc


//--------------------- .nv.constant4             --------------------------
	.section	.nv.constant4,"a",@progbits
	.align	8
	.align		8
.nv.constant4:
        /*0000*/ 	.dword	__assertfail
	.align		8
        /*0008*/ 	.dword	__unnamed_1
	.align		8
        /*0010*/ 	.dword	__unnamed_2
	.align		8
        /*0018*/ 	.dword	_ZN40_INTERNAL_1be61cdb_4_k_cu_10234c04_299594cuda3std3__45__cpo5beginE
	.align		8
        /*0020*/ 	.dword	_ZN40_INTERNAL_1be61cdb_4_k_cu_10234c04_299594cuda3std3__45__cpo3endE
	.align		8
        /*0028*/ 	.dword	_ZN40_INTERNAL_1be61cdb_4_k_cu_10234c04_299594cuda3std3__45__cpo6cbeginE
	.align		8
        /*0030*/ 	.dword	_ZN40_INTERNAL_1be61cdb_4_k_cu_10234c04_299594cuda3std3__45__cpo4cendE
	.align		8
        /*0038*/ 	.dword	_ZN40_INTERNAL_1be61cdb_4_k_cu_10234c04_299594cuda3std3__442_GLOBAL__N__1be61cdb_4_k_cu_10234c04_299596ignoreE
	.align		8
        /*0040*/ 	.dword	_ZN40_INTERNAL_1be61cdb_4_k_cu_10234c04_299594cuda3std3__419piecewise_constructE
	.align		8
        /*0048*/ 	.dword	_ZN40_INTERNAL_1be61cdb_4_k_cu_10234c04_299594cuda3std3__48in_placeE
	.align		8
        /*0050*/ 	.dword	_ZN40_INTERNAL_1be61cdb_4_k_cu_10234c04_299594cuda3std6ranges3__45__cpo4swapE
	.align		8
        /*0058*/ 	.dword	_ZN40_INTERNAL_1be61cdb_4_k_cu_10234c04_299594cuda3std6ranges3__45__cpo9iter_moveE
	.align		8
        /*0060*/ 	.dword	_ZN40_INTERNAL_1be61cdb_4_k_cu_10234c04_299594cute7productE
	.align		8
        /*0068*/ 	.dword	_ZN40_INTERNAL_1be61cdb_4_k_cu_10234c04_299594cute1_E
	.align		8
        /*0070*/ 	.dword	$str$25
	.align		8
        /*0078*/ 	.dword	$str$26
	.align		8
        /*0080*/ 	.dword	$str$27
	.align		8
        /*0088*/ 	.dword	$str$28


//--------------------- .text._ZN7cutlass13device_kernelINS_4gemm6kernel13GemmUniversalIN4cute5tupleIJiiiiEEENS1_10collective13CollectiveMmaINS1_35MainloopSm100TmaUmmaWarpSpecializedILi8ELi2ELi4ENS5_IJNS4_1CILi2EEESB_NSA_ILi1EEEEEEEENS5_IJNSA_ILi64EEENSA_ILi128EEESG_EEENS_12float_e4m3_tENS5_IJlSC_lEEESI_SJ_NS4_8TiledMMAINS4_8MMA_AtomIJNS4_10MMA_TraitsINS4_19SM100_MMA_F8F6F4_SSEJSI_SI_fSF_SG_NS4_17integral_constantINS4_4UMMA5MajorELSQ_0EEESR_NSO_INSP_7ScaleInELSS_0EEEST_EEEEEENS4_6LayoutINS5_IJSC_SC_SC_EEENS5_IJNSA_ILi0EEESY_SY_EEEEENS5_IJNS4_10UnderscoreES11_S11_EEEEENS4_23SM90_TMA_LOAD_MULTICASTENS4_14ComposedLayoutINS4_7SwizzleILi3ELi4ELi3EEENS4_18smem_ptr_flag_bitsILi8EEENSW_INS5_IJNSA_ILi8EEESG_EEENS5_IJSG_SC_EEEEEEEvNS4_8identityES14_S1E_vS1F_EENS_8epilogue10collective18CollectiveEpilogueINS1H_23Sm100TmaWarpSpecializedILi2ELi2ELi32ELb0ELb0EEEJSH_NS5_IJNSW_ISF_SC_EES1M_EEESI_SJ_SI_SJ_NS1H_6fusion15FusionCallbacksIS1L_NS1O_17LinearCombinationISI_fSI_fLNS_15FloatRoundStyleE2EEESH_S1N_JEEENS4_5SM1004TMEM4LOAD26SM100_TMEM_LOAD_16dp32b32xENS4_13SM90_TMA_LOADENS15_INS16_ILi2ELi4ELi3EEES19_NSW_INS5_IJS1A_SF_EEENS5_IJSF_SC_EEEEEEENS4_39AutoVectorizingCopyWithAssumedAlignmentILi128EEENS4_14SM90_TMA_STOREES23_S25_S25_EEEvvEEEEvNT_6ParamsE --------------------------
	.section	.text._ZN7cutlass13device_kernelINS_4gemm6kernel13GemmUniversalIN4cute5tupleIJiiiiEEENS1_10collective13CollectiveMmaINS1_35MainloopSm100TmaUmmaWarpSpecializedILi8ELi2ELi4ENS5_IJNS4_1CILi2EEESB_NSA_ILi1EEEEEEEENS5_IJNSA_ILi64EEENSA_ILi128EEESG_EEENS_12float_e4m3_tENS5_IJlSC_lEEESI_SJ_NS4_8TiledMMAINS4_8MMA_AtomIJNS4_10MMA_TraitsINS4_19SM100_MMA_F8F6F4_SSEJSI_SI_fSF_SG_NS4_17integral_constantINS4_4UMMA5MajorELSQ_0EEESR_NSO_INSP_7ScaleInELSS_0EEEST_EEEEEENS4_6LayoutINS5_IJSC_SC_SC_EEENS5_IJNSA_ILi0EEESY_SY_EEEEENS5_IJNS4_10UnderscoreES11_S11_EEEEENS4_23SM90_TMA_LOAD_MULTICASTENS4_14ComposedLayoutINS4_7SwizzleILi3ELi4ELi3EEENS4_18smem_ptr_flag_bitsILi8EEENSW_INS5_IJNSA_ILi8EEESG_EEENS5_IJSG_SC_EEEEEEEvNS4_8identityES14_S1E_vS1F_EENS_8epilogue10collective18CollectiveEpilogueINS1H_23Sm100TmaWarpSpecializedILi2ELi2ELi32ELb0ELb0EEEJSH_NS5_IJNSW_ISF_SC_EES1M_EEESI_SJ_SI_SJ_NS1H_6fusion15FusionCallbacksIS1L_NS1O_17LinearCombinationISI_fSI_fLNS_15FloatRoundStyleE2EEESH_S1N_JEEENS4_5SM1004TMEM4LOAD26SM100_TMEM_LOAD_16dp32b32xENS4_13SM90_TMA_LOADENS15_INS16_ILi2ELi4ELi3EEES19_NSW_INS5_IJS1A_SF_EEENS5_IJSF_SC_EEEEEEENS4_39AutoVectorizingCopyWithAssumedAlignmentILi128EEENS4_14SM90_TMA_STOREES23_S25_S25_EEEvvEEEEvNT_6ParamsE,"ax",@progbits
	.align	128
.text._ZN7cutlass13device_kernelINS_4gemm6kernel13GemmUniversalIN4cute5tupleIJiiiiEEENS1_10collective13CollectiveMmaINS1_35MainloopSm100TmaUmmaWarpSpecializedILi8ELi2ELi4ENS5_IJNS4_1CILi2EEESB_NSA_ILi1EEEEEEEENS5_IJNSA_ILi64EEENSA_ILi128EEESG_EEENS_12float_e4m3_tENS5_IJlSC_lEEESI_SJ_NS4_8TiledMMAINS4_8MMA_AtomIJNS4_10MMA_TraitsINS4_19SM100_MMA_F8F6F4_SSEJSI_SI_fSF_SG_NS4_17integral_constantINS4_4UMMA5MajorELSQ_0EEESR_NSO_INSP_7ScaleInELSS_0EEEST_EEEEEENS4_6LayoutINS5_IJSC_SC_SC_EEENS5_IJNSA_ILi0EEESY_SY_EEEEENS5_IJNS4_10UnderscoreES11_S11_EEEEENS4_23SM90_TMA_LOAD_MULTICASTENS4_14ComposedLayoutINS4_7SwizzleILi3ELi4ELi3EEENS4_18smem_ptr_flag_bitsILi8EEENSW_INS5_IJNSA_ILi8EEESG_EEENS5_IJSG_SC_EEEEEEEvNS4_8identityES14_S1E_vS1F_EENS_8epilogue10collective18CollectiveEpilogueINS1H_23Sm100TmaWarpSpecializedILi2ELi2ELi32ELb0ELb0EEEJSH_NS5_IJNSW_ISF_SC_EES1M_EEESI_SJ_SI_SJ_NS1H_6fusion15FusionCallbacksIS1L_NS1O_17LinearCombinationISI_fSI_fLNS_15FloatRoundStyleE2EEESH_S1N_JEEENS4_5SM1004TMEM4LOAD26SM100_TMEM_LOAD_16dp32b32xENS4_13SM90_TMA_LOADENS15_INS16_ILi2ELi4ELi3EEES19_NSW_INS5_IJS1A_SF_EEENS5_IJSF_SC_EEEEEEENS4_39AutoVectorizingCopyWithAssumedAlignmentILi128EEENS4_14SM90_TMA_STOREES23_S25_S25_EEEvvEEEEvNT_6ParamsE:
        .type           _ZN7cutlass13device_kernelINS_4gemm6kernel13GemmUniversalIN4cute5tupleIJiiiiEEENS1_10collective13CollectiveMmaINS1_35MainloopSm100TmaUmmaWarpSpecializedILi8ELi2ELi4ENS5_IJNS4_1CILi2EEESB_NSA_ILi1EEEEEEEENS5_IJNSA_ILi64EEENSA_ILi128EEESG_EEENS_12float_e4m3_tENS5_IJlSC_lEEESI_SJ_NS4_8TiledMMAINS4_8MMA_AtomIJNS4_10MMA_TraitsINS4_19SM100_MMA_F8F6F4_SSEJSI_SI_fSF_SG_NS4_17integral_constantINS4_4UMMA5MajorELSQ_0EEESR_NSO_INSP_7ScaleInELSS_0EEEST_EEEEEENS4_6LayoutINS5_IJSC_SC_SC_EEENS5_IJNSA_ILi0EEESY_SY_EEEEENS5_IJNS4_10UnderscoreES11_S11_EEEEENS4_23SM90_TMA_LOAD_MULTICASTENS4_14ComposedLayoutINS4_7SwizzleILi3ELi4ELi3EEENS4_18smem_ptr_flag_bitsILi8EEENSW_INS5_IJNSA_ILi8EEESG_EEENS5_IJSG_SC_EEEEEEEvNS4_8identityES14_S1E_vS1F_EENS_8epilogue10collective18CollectiveEpilogueINS1H_23Sm100TmaWarpSpecializedILi2ELi2ELi32ELb0ELb0EEEJSH_NS5_IJNSW_ISF_SC_EES1M_EEESI_SJ_SI_SJ_NS1H_6fusion15FusionCallbacksIS1L_NS1O_17LinearCombinationISI_fSI_fLNS_15FloatRoundStyleE2EEESH_S1N_JEEENS4_5SM1004TMEM4LOAD26SM100_TMEM_LOAD_16dp32b32xENS4_13SM90_TMA_LOADENS15_INS16_ILi2ELi4ELi3EEES19_NSW_INS5_IJS1A_SF_EEENS5_IJSF_SC_EEEEEEENS4_39AutoVectorizingCopyWithAssumedAlignmentILi128EEENS4_14SM90_TMA_STOREES23_S25_S25_EEEvvEEEEvNT_6ParamsE,@function
        .size           _ZN7cutlass13device_kernelINS_4gemm6kernel13GemmUniversalIN4cute5tupleIJiiiiEEENS1_10collective13CollectiveMmaINS1_35MainloopSm100TmaUmmaWarpSpecializedILi8ELi2ELi4ENS5_IJNS4_1CILi2EEESB_NSA_ILi1EEEEEEEENS5_IJNSA_ILi64EEENSA_ILi128EEESG_EEENS_12float_e4m3_tENS5_IJlSC_lEEESI_SJ_NS4_8TiledMMAINS4_8MMA_AtomIJNS4_10MMA_TraitsINS4_19SM100_MMA_F8F6F4_SSEJSI_SI_fSF_SG_NS4_17integral_constantINS4_4UMMA5MajorELSQ_0EEESR_NSO_INSP_7ScaleInELSS_0EEEST_EEEEEENS4_6LayoutINS5_IJSC_SC_SC_EEENS5_IJNSA_ILi0EEESY_SY_EEEEENS5_IJNS4_10UnderscoreES11_S11_EEEEENS4_23SM90_TMA_LOAD_MULTICASTENS4_14ComposedLayoutINS4_7SwizzleILi3ELi4ELi3EEENS4_18smem_ptr_flag_bitsILi8EEENSW_INS5_IJNSA_ILi8EEESG_EEENS5_IJSG_SC_EEEEEEEvNS4_8identityES14_S1E_vS1F_EENS_8epilogue10collective18CollectiveEpilogueINS1H_23Sm100TmaWarpSpecializedILi2ELi2ELi32ELb0ELb0EEEJSH_NS5_IJNSW_ISF_SC_EES1M_EEESI_SJ_SI_SJ_NS1H_6fusion15FusionCallbacksIS1L_NS1O_17LinearCombinationISI_fSI_fLNS_15FloatRoundStyleE2EEESH_S1N_JEEENS4_5SM1004TMEM4LOAD26SM100_TMEM_LOAD_16dp32b32xENS4_13SM90_TMA_LOADENS15_INS16_ILi2ELi4ELi3EEES19_NSW_INS5_IJS1A_SF_EEENS5_IJSF_SC_EEEEEEENS4_39AutoVectorizingCopyWithAssumedAlignmentILi128EEENS4_14SM90_TMA_STOREES23_S25_S25_EEEvvEEEEvNT_6ParamsE,(.L_x_162 - _ZN7cutlass13device_kernelINS_4gemm6kernel13GemmUniversalIN4cute5tupleIJiiiiEEENS1_10collective13CollectiveMmaINS1_35MainloopSm100TmaUmmaWarpSpecializedILi8ELi2ELi4ENS5_IJNS4_1CILi2EEESB_NSA_ILi1EEEEEEEENS5_IJNSA_ILi64EEENSA_ILi128EEESG_EEENS_12float_e4m3_tENS5_IJlSC_lEEESI_SJ_NS4_8TiledMMAINS4_8MMA_AtomIJNS4_10MMA_TraitsINS4_19SM100_MMA_F8F6F4_SSEJSI_SI_fSF_SG_NS4_17integral_constantINS4_4UMMA5MajorELSQ_0EEESR_NSO_INSP_7ScaleInELSS_0EEEST_EEEEEENS4_6LayoutINS5_IJSC_SC_SC_EEENS5_IJNSA_ILi0EEESY_SY_EEEEENS5_IJNS4_10UnderscoreES11_S11_EEEEENS4_23SM90_TMA_LOAD_MULTICASTENS4_14ComposedLayoutINS4_7SwizzleILi3ELi4ELi3EEENS4_18smem_ptr_flag_bitsILi8EEENSW_INS5_IJNSA_ILi8EEESG_EEENS5_IJSG_SC_EEEEEEEvNS4_8identityES14_S1E_vS1F_EENS_8epilogue10collective18CollectiveEpilogueINS1H_23Sm100TmaWarpSpecializedILi2ELi2ELi32ELb0ELb0EEEJSH_NS5_IJNSW_ISF_SC_EES1M_EEESI_SJ_SI_SJ_NS1H_6fusion15FusionCallbacksIS1L_NS1O_17LinearCombinationISI_fSI_fLNS_15FloatRoundStyleE2EEESH_S1N_JEEENS4_5SM1004TMEM4LOAD26SM100_TMEM_LOAD_16dp32b32xENS4_13SM90_TMA_LOADENS15_INS16_ILi2ELi4ELi3EEES19_NSW_INS5_IJS1A_SF_EEENS5_IJSF_SC_EEEEEEENS4_39AutoVectorizingCopyWithAssumedAlignmentILi128EEENS4_14SM90_TMA_STOREES23_S25_S25_EEEvvEEEEvNT_6ParamsE)
        .other          _ZN7cutlass13device_kernelINS_4gemm6kernel13GemmUniversalIN4cute5tupleIJiiiiEEENS1_10collective13CollectiveMmaINS1_35MainloopSm100TmaUmmaWarpSpecializedILi8ELi2ELi4ENS5_IJNS4_1CILi2EEESB_NSA_ILi1EEEEEEEENS5_IJNSA_ILi64EEENSA_ILi128EEESG_EEENS_12float_e4m3_tENS5_IJlSC_lEEESI_SJ_NS4_8TiledMMAINS4_8MMA_AtomIJNS4_10MMA_TraitsINS4_19SM100_MMA_F8F6F4_SSEJSI_SI_fSF_SG_NS4_17integral_constantINS4_4UMMA5MajorELSQ_0EEESR_NSO_INSP_7ScaleInELSS_0EEEST_EEEEEENS4_6LayoutINS5_IJSC_SC_SC_EEENS5_IJNSA_ILi0EEESY_SY_EEEEENS5_IJNS4_10UnderscoreES11_S11_EEEEENS4_23SM90_TMA_LOAD_MULTICASTENS4_14ComposedLayoutINS4_7SwizzleILi3ELi4ELi3EEENS4_18smem_ptr_flag_bitsILi8EEENSW_INS5_IJNSA_ILi8EEESG_EEENS5_IJSG_SC_EEEEEEEvNS4_8identityES14_S1E_vS1F_EENS_8epilogue10collective18CollectiveEpilogueINS1H_23Sm100TmaWarpSpecializedILi2ELi2ELi32ELb0ELb0EEEJSH_NS5_IJNSW_ISF_SC_EES1M_EEESI_SJ_SI_SJ_NS1H_6fusion15FusionCallbacksIS1L_NS1O_17LinearCombinationISI_fSI_fLNS_15FloatRoundStyleE2EEESH_S1N_JEEENS4_5SM1004TMEM4LOAD26SM100_TMEM_LOAD_16dp32b32xENS4_13SM90_TMA_LOADENS15_INS16_ILi2ELi4ELi3EEES19_NSW_INS5_IJS1A_SF_EEENS5_IJSF_SC_EEEEEEENS4_39AutoVectorizingCopyWithAssumedAlignmentILi128EEENS4_14SM90_TMA_STOREES23_S25_S25_EEEvvEEEEvNT_6ParamsE,@"STO_CUDA_ENTRY STV_DEFAULT"
_ZN7cutlass13device_kernelINS_4gemm6kernel13GemmUniversalIN4cute5tupleIJiiiiEEENS1_10collective13CollectiveMmaINS1_35MainloopSm100TmaUmmaWarpSpecializedILi8ELi2ELi4ENS5_IJNS4_1CILi2EEESB_NSA_ILi1EEEEEEEENS5_IJNSA_ILi64EEENSA_ILi128EEESG_EEENS_12float_e4m3_tENS5_IJlSC_lEEESI_SJ_NS4_8TiledMMAINS4_8MMA_AtomIJNS4_10MMA_TraitsINS4_19SM100_MMA_F8F6F4_SSEJSI_SI_fSF_SG_NS4_17integral_constantINS4_4UMMA5MajorELSQ_0EEESR_NSO_INSP_7ScaleInELSS_0EEEST_EEEEEENS4_6LayoutINS5_IJSC_SC_SC_EEENS5_IJNSA_ILi0EEESY_SY_EEEEENS5_IJNS4_10UnderscoreES11_S11_EEEEENS4_23SM90_TMA_LOAD_MULTICASTENS4_14ComposedLayoutINS4_7SwizzleILi3ELi4ELi3EEENS4_18smem_ptr_flag_bitsILi8EEENSW_INS5_IJNSA_ILi8EEESG_EEENS5_IJSG_SC_EEEEEEEvNS4_8identityES14_S1E_vS1F_EENS_8epilogue10collective18CollectiveEpilogueINS1H_23Sm100TmaWarpSpecializedILi2ELi2ELi32ELb0ELb0EEEJSH_NS5_IJNSW_ISF_SC_EES1M_EEESI_SJ_SI_SJ_NS1H_6fusion15FusionCallbacksIS1L_NS1O_17LinearCombinationISI_fSI_fLNS_15FloatRoundStyleE2EEESH_S1N_JEEENS4_5SM1004TMEM4LOAD26SM100_TMEM_LOAD_16dp32b32xENS4_13SM90_TMA_LOADENS15_INS16_ILi2ELi4ELi3EEES19_NSW_INS5_IJS1A_SF_EEENS5_IJSF_SC_EEEEEEENS4_39AutoVectorizingCopyWithAssumedAlignmentILi128EEENS4_14SM90_TMA_STOREES23_S25_S25_EEEvvEEEEvNT_6ParamsE:
[----:B------:R-:W1:Y:S01]  /*0000*/  LDC R1, c[0x0][0x37c] ;  /* 0x0000df00ff017b82 */ /* 0x000e620000000800 */
[----:B------:R-:W2:Y:S01]  /*0010*/  S2R R93, SR_TID.X ;  /* 0x00000000005d7919 */ /* 0x000ea20000002100 */
[----:B------:R-:W3:Y:S01]  /*0020*/  LDCU.64 UR8, c[0x0][0x890] ;  /* 0x00011200ff0877ac */ /* 0x000ee20008000a00 */
[----:B------:R-:W-:Y:S02]  /*0030*/  PRMT R84, RZ, 0x7610, R84 ;  /* 0x00007610ff547816 */ /* 0x000fe40000000054 */
[----:B------:R-:W-:Y:S01]  /*0040*/  ELECT P3, URZ, PT ;  /* 0x0000000000ff782f */ /* 0x000fe20003860000 */
[----:B---3--:R-:W-:-:S04]  /*0050*/  UISETP.NE.U32.AND UP0, UPT, UR8, URZ, UPT ;  /* 0x000000ff0800728c */ /* 0x008fc8000bf05070 */
[----:B------:R-:W-:Y:S01]  /*0060*/  UISETP.NE.AND.EX UP0, UPT, UR9, URZ, UPT, UP0 ;  /* 0x000000ff0900728c */ /* 0x000fe2000bf05300 */
[----:B--2---:R-:W-:-:S05]  /*0070*/  SHF.R.U32.HI R85, RZ, 0x5, R93 ;  /* 0x00000005ff557819 */ /* 0x004fca000001165d */
[----:B------:R-:W2:Y:S02]  /*0080*/  SHFL.IDX PT, R0, R85, RZ, 0x1f ;  /* 0x00001fff55007589 */ /* 0x000ea400000e0000 */
[----:B--2---:R-:W-:Y:S01]  /*0090*/  R2UR UR17, R0 ;  /* 0x00000000001172ca */ /* 0x004fe200000e0000 */
[----:B-1----:R-:W-:-:S14]  /*00a0*/  BRA.U UP0, `(.L_x_0) ;  /* 0x0000000100307547 */ /* 0x002fdc000b800000 */
[----:B------:R-:W1:Y:S02]  /*00b0*/  LDCU.64 UR4, c[0x0][0x888] ;  /* 0x00011100ff0477ac */ /* 0x000e640008000a00 */
[----:B-1----:R-:W-:-:S04]  /*00c0*/  UISETP.NE.U32.AND UP0, UPT, UR4, URZ, UPT ;  /* 0x000000ff0400728c */ /* 0x002fc8000bf05070 */
[----:B------:R-:W-:-:S09]  /*00d0*/  UISETP.NE.AND.EX UP0, UPT, UR5, URZ, UPT, UP0 ;  /* 0x000000ff0500728c */ /* 0x000fd2000bf05300 */
[----:B------:R-:W-:Y:S05]  /*00e0*/  BRA.U !UP0, `(.L_x_1) ;  /* 0x0000000108147547 */ /* 0x000fea000b800000 */
[----:B------:R-:W1:Y:S01]  /*00f0*/  LDC.64 R2, c[0x0][0x888] ;  /* 0x00022200ff027b82 */ /* 0x000e620000000a00 */
[----:B------:R-:W1:Y:S02]  /*0100*/  LDCU.64 UR4, c[0x0][0x358] ;  /* 0x00006b00ff0477ac */ /* 0x000e640008000a00 */
[----:B-1----:R1:W5:Y:S01]  /*0110*/  LDG.E R41, desc[UR4][R2.64] ;  /* 0x0000000402297981 */ /* 0x002362000c1e1900 */
[----:B------:R-:W-:Y:S01]  /*0120*/  HFMA2 R84, -RZ, RZ, 0, 5.9604644775390625e-08 ;  /* 0x00000001ff547431 */ /* 0x000fe200000001ff */
[----:B------:R-:W-:Y:S05]  /*0130*/  BRA `(.L_x_0) ;  /* 0x00000000000c7947 */ /* 0x000fea0003800000 */
.L_x_1:
[----:B------:R-:W1:Y:S01]  /*0140*/  LDCU UR4, c[0x0][0x880] ;  /* 0x00011000ff0477ac */ /* 0x000e620008000800 */
[----:B------:R-:W-:Y:S01]  /*0150*/  HFMA2 R84, -RZ, RZ, 0, 5.9604644775390625e-08 ;  /* 0x00000001ff547431 */ /* 0x000fe200000001ff */
[----:B-1----:R-:W-:-:S07]  /*0160*/  MOV R41, UR4 ;  /* 0x0000000400297c02 */ /* 0x002fce0008000f00 */
.L_x_0:
[----:B------:R-:W2:Y:S02]  /*0170*/  LDCU.64 UR4, c[0x0][0x8b0] ;  /* 0x00011600ff0477ac */ /* 0x000ea40008000a00 */
[----:B--2---:R-:W-:-:S04]  /*0180*/  UISETP.NE.U32.AND UP0, UPT, UR4, URZ, UPT ;  /* 0x000000ff0400728c */ /* 0x004fc8000bf05070 */
[----:B------:R-:W-:-:S09]  /*0190*/  UISETP.NE.AND.EX UP0, UPT, UR5, URZ, UPT, UP0 ;  /* 0x000000ff0500728c */ /* 0x000fd2000bf05300 */
[----:B------:R-:W-:Y:S05]  /*01a0*/  BRA.U UP0, `(.L_x_2) ;  /* 0x0000000100287547 */ /* 0x000fea000b800000 */
[----:B------:R-:W2:Y:S02]  /*01b0*/  LDCU.64 UR4, c[0x0][0x8a8] ;  /* 0x00011500ff0477ac */ /* 0x000ea40008000a00 */
[----:B--2---:R-:W-:-:S04]  /*01c0*/  UISETP.NE.U32.AND UP0, UPT, UR4, URZ, UPT ;  /* 0x000000ff0400728c */ /* 0x004fc8000bf05070 */
[----:B------:R-:W-:-:S09]  /*01d0*/  UISETP.NE.AND.EX UP0, UPT, UR5, URZ, UPT, UP0 ;  /* 0x000000ff0500728c */ /* 0x000fd2000bf05300 */
[----:B------:R-:W-:Y:S05]  /*01e0*/  BRA.U !UP0, `(.L_x_3) ;  /* 0x0000000108107547 */ /* 0x000fea000b800000 */
[----:B------:R-:W2:Y:S01]  /*01f0*/  LDC.64 R38, c[0x0][0x8a8] ;  /* 0x00022a00ff267b82 */ /* 0x000ea20000000a00 */
[----:B------:R-:W2:Y:S02]  /*0200*/  LDCU.64 UR4, c[0x0][0x358] ;  /* 0x00006b00ff0477ac */ /* 0x000ea40008000a00 */
[----:B--2---:R2:W5:Y:S01]  /*0210*/  LDG.E R38, desc[UR4][R38.64] ;  /* 0x0000000426267981 */ /* 0x004562000c1e1900 */
[----:B------:R-:W-:Y:S05]  /*0220*/  BRA `(.L_x_2) ;  /* 0x0000000000087947 */ /* 0x000fea0003800000 */
.L_x_3:
[----:B------:R-:W2:Y:S02]  /*0230*/  LDCU UR4, c[0x0][0x8a0] ;  /* 0x00011400ff0477ac */ /* 0x000ea40008000800 */
[----:B--2---:R-:W-:Y:S02]  /*0240*/  MOV R38, UR4 ;  /* 0x0000000400267c02 */ /* 0x004fe40008000f00 */
.L_x_2:
[----:B------:R-:W-:Y:S01]  /*0250*/  IMAD.U32 R0, RZ, RZ, UR17 ;  /* 0x00000011ff007e24 */ /* 0x000fe2000f8e00ff */
[----:B------:R-:W-:Y:S04]  /*0260*/  BSSY.RECONVERGENT B0, `(.L_x_4) ;  /* 0x000000c000007945 */ /* 0x000fe80003800200 */
[C---:B------:R-:W-:Y:S02]  /*0270*/  ISETP.NE.OR P1, PT, R0.reuse, 0x1, !P3 ;  /* 0x000000010000780c */ /* 0x040fe40005f25670 */
[----:B------:R-:W-:-:S11]  /*0280*/  ISETP.NE.OR P0, PT, R0, 0x3, !P3 ;  /* 0x000000030000780c */ /* 0x000fd60005f05670 */
[----:B------:R-:W-:Y:S05]  /*0290*/  @P1 BRA `(.L_x_5) ;  /* 0x0000000000201947 */ /* 0x000fea0003800000 */
[----:B------:R-:W3:Y:S02]  /*02a0*/  LDCU.64 UR4, c[0x0][0x348] ;  /* 0x00006900ff0477ac */ /* 0x000ee40008000a00 */
[----:B---3--:R-:W-:Y:S02]  /*02b0*/  UIADD3 UR6, UP1, UPT, UR4, 0x80, URZ ;  /* 0x0000008004067890 */ /* 0x008fe4000ff3e0ff */
[----:B------:R-:W-:Y:S02]  /*02c0*/  UIADD3 UR4, UP0, UPT, UR4, 0x180, URZ ;  /* 0x0000018004047890 */ /* 0x000fe4000ff1e0ff */
[----:B------:R-:W-:Y:S02]  /*02d0*/  UIADD3.X UR7, UPT, UPT, URZ, UR5, URZ, UP1, !UPT ;  /* 0x00000005ff077290 */ /* 0x000fe40008ffe4ff */
[----:B------:R-:W-:-:S07]  /*02e0*/  UIADD3.X UR5, UPT, UPT, URZ, UR5, URZ, UP0, !UPT ;  /* 0x00000005ff057290 */ /* 0x000fce00087fe4ff */
[----:B------:R3:W-:Y:S02]  /*02f0*/  UTMACCTL.PF [UR6] ;  /* 0x00000000060079b9 */ /* 0x0007e40008040000 */
[----:B------:R3:W-:Y:S02]  /*0300*/  UTMACCTL.PF [UR4] ;  /* 0x00000000040079b9 */ /* 0x0007e40008040000 */
[----:B---3--:R-:W-:Y:S01]  /*0310*/  NOP ;  /* 0x0000000000007918 */ /* 0x008fe20000000000 */
.L_x_5:
[----:B------:R-:W-:Y:S05]  /*0320*/  BSYNC.RECONVERGENT B0 ;  /* 0x0000000000007941 */ /* 0x000fea0003800200 */
.L_x_4:
[----:B------:R-:W-:Y:S04]  /*0330*/  BSSY.RECONVERGENT B0, `(.L_x_6) ;  /* 0x000000a000007945 */ /* 0x000fe80003800200 */
        /* <DEDUP_REMOVED lines=9> */
.L_x_7:
[----:B------:R-:W-:Y:S05]  /*03d0*/  BSYNC.RECONVERGENT B0 ;  /* 0x0000000000007941 */ /* 0x000fea0003800200 */
.L_x_6:
[----:B------:R-:W3:Y:S01]  /*03e0*/  LDCU.64 UR4, c[0x0][0x888] ;  /* 0x00011100ff0477ac */ /* 0x000ee20008000a00 */
[----:B------:R-:W-:Y:S02]  /*03f0*/  UISETP.EQ.U32.AND UP1, UPT, UR8, URZ, UPT ;  /* 0x000000ff0800728c */ /* 0x000fe4000bf22070 */
[----:B------:R-:W-:Y:S02]  /*0400*/  UPLOP3.LUT UP3, UPT, UPT, UPT, UPT, 0x80, 0x8 ;  /* 0x000000000008789c */ /* 0x000fe40003f6f070 */
[----:B---3--:R-:W-:-:S04]  /*0410*/  UISETP.NE.U32.AND UP0, UPT, UR4, URZ, UPT ;  /* 0x000000ff0400728c */ /* 0x008fc8000bf05070 */
[----:B------:R-:W-:-:S04]  /*0420*/  UISETP.NE.AND.EX UP0, UPT, UR5, URZ, UPT, UP0 ;  /* 0x000000ff0500728c */ /* 0x000fc8000bf05300 */
[----:B------:R-:W-:-:S04]  /*0430*/  UISETP.EQ.OR.EX UP2, UPT, UR9, URZ, !UP0, UP1 ;  /* 0x000000ff0900728c */ /* 0x000fc8000c742710 */
[----:B------:R-:W-:-:S06]  /*0440*/  UP2UR UR4, UPR, URZ, 0x4 ;  /* 0x00000004ff047883 */ /* 0x000fcc0008000000 */
[----:B------:R-:W-:Y:S01]  /*0450*/  MOV R86, UR4 ;  /* 0x0000000400567c02 */ /* 0x000fe20008000f00 */
[----:B------:R-:W-:Y:S06]  /*0460*/  BRA.U !UP2, `(.L_x_8) ;  /* 0x000000010a207547 */ /* 0x000fec000b800000 */
[----:B------:R-:W-:Y:S01]  /*0470*/  UISETP.NE.U32.AND UP1, UPT, UR8, URZ, UPT ;  /* 0x000000ff0800728c */ /* 0x000fe2000bf25070 */
[----:B-----5:R-:W-:Y:S01]  /*0480*/  FSETP.NEU.AND P0, PT, R41, RZ, PT ;  /* 0x000000ff2900720b */ /* 0x020fe20003f0d000 */
[----:B------:R-:W-:Y:S02]  /*0490*/  USEL UR4, URZ, 0xffffffff, UP0 ;  /* 0xffffffffff047887 */ /* 0x000fe40008000000 */
[----:B------:R-:W-:-:S10]  /*04a0*/  UISETP.NE.AND.EX UP1, UPT, UR9, URZ, UPT, UP1 ;  /* 0x000000ff0900728c */ /* 0x000fd4000bf25310 */
[----:B------:R-:W-:Y:S01]  /*04b0*/  VOTEU.ANY UP0, P0 ;  /* 0x0000000000ff7886 */ /* 0x000fe20000000100 */
[----:B------:R-:W-:-:S04]  /*04c0*/  @!UP1 USEL UR4, URZ, 0xffffffff, UP0 ;  /* 0xffffffffff049887 */ /* 0x000fc80008000000 */
[----:B------:R-:W-:-:S04]  /*04d0*/  ULOP3.LUT UR4, UR4, 0x1, URZ, 0xc0, !UPT ;  /* 0x0000000104047892 */ /* 0x000fc8000f8ec0ff */
[----:B------:R-:W-:-:S11]  /*04e0*/  UISETP.NE.U32.AND UP3, UPT, UR4, 0x1, UPT ;  /* 0x000000010400788c */ /* 0x000fd6000bf65070 */
.L_x_8:
[----:B-1----:R-:W1:Y:S01]  /*04f0*/  SHFL.IDX PT, R2, R85, RZ, 0x1f ;  /* 0x00001fff55027589 */ /* 0x002e6200000e0000 */
[----:B------:R-:W-:-:S04]  /*0500*/  UISETP.NE.AND UP0, UPT, UR17, 0x2, UPT ;  /* 0x000000021100788c */ /* 0x000fc8000bf05270 */
[----:B------:R-:W-:Y:S01]  /*0510*/  USEL UR38, URZ, 0x1, UP0 ;  /* 0x00000001ff267887 */ /* 0x000fe20008000000 */
[----:B-1----:R-:W-:-:S13]  /*0520*/  ISETP.NE.AND P0, PT, R2, RZ, PT ;  /* 0x000000ff0200720c */ /* 0x002fda0003f05270 */
[----:B------:R-:W-:Y:S05]  /*0530*/  @P0 BRA `(.L_x_9) ;  /* 0x0000000000840947 */ /* 0x000fea0003800000 */
[----:B------:R-:W-:Y:S01]  /*0540*/  ELECT P0, URZ, PT ;  /* 0x0000000000ff782f */ /* 0x000fe20003800000 */
[----:B------:R-:W-:-:S12]  /*0550*/  BSSY.RECONVERGENT B0, `(.L_x_9) ;  /* 0x000001f000007945 */ /* 0x000fd80003800200 */
[----:B------:R-:W-:Y:S05]  /*0560*/  @!P0 BRA `(.L_x_10) ;  /* 0x0000000000748947 */ /* 0x000fea0003800000 */
[----:B------:R-:W1:Y:S01]  /*0570*/  S2UR UR4, SR_CgaCtaId ;  /* 0x00000000000479c3 */ /* 0x000e620000008800 */
[----:B------:R-:W-:Y:S01]  /*0580*/  UMOV UR5, 0x400 ;  /* 0x0000040000057882 */ /* 0x000fe20000000000 */
[----:B------:R-:W-:Y:S01]  /*0590*/  UMOV UR8, 0x1 ;  /* 0x0000000100087882 */ /* 0x000fe20000000000 */
[----:B------:R-:W-:Y:S01]  /*05a0*/  UMOV UR6, 0x3 ;  /* 0x0000000300067882 */ /* 0x000fe20000000000 */
[----:B------:R-:W-:-:S04]  /*05b0*/  UIADD3 UR8, UPT, UPT, -UR8, 0x100000, URZ ;  /* 0x0010000008087890 */ /* 0x000fc8000fffe1ff */
[----:B------:R-:W-:Y:S02]  /*05c0*/  USHF.L.U32 UR9, UR8, 0xb, URZ ;  /* 0x0000000b08097899 */ /* 0x000fe400080006ff */
[----:B------:R-:W-:Y:S02]  /*05d0*/  USHF.L.U32 UR8, UR8, 0x1, URZ ;  /* 0x0000000108087899 */ /* 0x000fe400080006ff */
[----:B------:R-:W-:-:S04]  /*05e0*/  UIADD3 UR6, UPT, UPT, -UR6, 0x100000, URZ ;  /* 0x0010000006067890 */ /* 0x000fc8000fffe1ff */
[----:B------:R-:W-:Y:S02]  /*05f0*/  USHF.L.U32 UR7, UR6, 0xb, URZ ;  /* 0x0000000b06077899 */ /* 0x000fe400080006ff */
[----:B------:R-:W-:Y:S02]  /*0600*/  USHF.L.U32 UR6, UR6, 0x1, URZ ;  /* 0x0000000106067899 */ /* 0x000fe400080006ff */
[----:B-1----:R-:W-:Y:S01]  /*0610*/  ULEA UR4, UR4, UR5, 0x18 ;  /* 0x0000000504047291 */ /* 0x002fe2000f8ec0ff */
[----:B------:R-:W1:Y:S11]  /*0620*/  FENCE.VIEW.ASYNC.S ;  /* 0x00000000000073c6 */ /* 0x000e760000000000 */
[----:B-1----:R1:W3:Y:S01]  /*0630*/  SYNCS.EXCH.64 URZ, [UR4], UR8 ;  /* 0x0000000804ff75b2 */ /* 0x0022e20008000100 */
[----:B------:R1:W4:Y:S01]  /*0640*/  SYNCS.EXCH.64 URZ, [UR4+0x40], UR6 ;  /* 0x0000400604ff75b2 */ /* 0x0003220008000100 */
[----:B------:R1:W1:Y:S01]  /*0650*/  SYNCS.EXCH.64 URZ, [UR4+0x8], UR8 ;  /* 0x0000080804ff75b2 */ /* 0x0002620008000100 */
        /* <DEDUP_REMOVED lines=13> */
[----:B------:R-:W-:Y:S01]  /*0730*/  NOP ;  /* 0x0000000000007918 */ /* 0x000fe20000000000 */
.L_x_10:
[----:B-1----:R-:W-:Y:S05]  /*0740*/  BSYNC.RECONVERGENT B0 ;  /* 0x0000000000007941 */ /* 0x002fea0003800200 */
.L_x_9:
[----:B------:R-:W1:Y:S01]  /*0750*/  SHFL.IDX PT, R2, R85, RZ, 0x1f ;  /* 0x00001fff55027589 */ /* 0x000e6200000e0000 */
[----:B------:R-:W-:Y:S01]  /*0760*/  NOP ;  /* 0x0000000000007918 */ /* 0x000fe20000000000 */
[----:B-1----:R-:W-:-:S13]  /*0770*/  ISETP.NE.AND P0, PT, R2, 0x1, PT ;  /* 0x000000010200780c */ /* 0x002fda0003f05270 */
[----:B------:R-:W-:Y:S05]  /*0780*/  @P0 BRA `(.L_x_11) ;  /* 0x0000000000480947 */ /* 0x000fea0003800000 */
        /* <DEDUP_REMOVED lines=9> */
[----:B------:R-:W-:Y:S01]  /*0820*/  USHF.L.U32 UR6, UR6, 0x1, URZ ;  /* 0x0000000106067899 */ /* 0x000fe200080006ff */
[----:B------:R-:W-:Y:S01]  /*0830*/  ELECT P0, URZ, PT ;  /* 0x0000000000ff782f */ /* 0x000fe20003800000 */
[----:B-1----:R-:W-:Y:S01]  /*0840*/  ULEA UR4, UR4, UR5, 0x18 ;  /* 0x0000000504047291 */ /* 0x002fe2000f8ec0ff */
[----:B------:R-:W1:Y:S11]  /*0850*/  FENCE.VIEW.ASYNC.S ;  /* 0x00000000000073c6 */ /* 0x000e760000000000 */
[----:B-1----:R1:W1:Y:S01]  /*0860*/  SYNCS.EXCH.64 URZ, [UR4+0x80], UR8 ;  /* 0x0000800804ff75b2 */ /* 0x0022620008000100 */
[----:B------:R1:W1:Y:S01]  /*0870*/  SYNCS.EXCH.64 URZ, [UR4+0x90], UR6 ;  /* 0x0000900604ff75b2 */ /* 0x0002620008000100 */
[----:B------:R1:W1:Y:S01]  /*0880*/  SYNCS.EXCH.64 URZ, [UR4+0x88], UR8 ;  /* 0x0000880804ff75b2 */ /* 0x0002620008000100 */
[----:B------:R1:W1:Y:S01]  /*0890*/  SYNCS.EXCH.64 URZ, [UR4+0x98], UR6 ;  /* 0x0000980604ff75b2 */ /* 0x0002620008000100 */
[----:B------:R-:W-:Y:S01]  /*08a0*/  NOP ;  /* 0x0000000000007918 */ /* 0x000fe20000000000 */
.L_x_11:
[----:B------:R-:W2:Y:S01]  /*08b0*/  SHFL.IDX PT, R2, R85, RZ, 0x1f ;  /* 0x00001fff55027589 */ /* 0x000ea200000e0000 */
[----:B------:R-:W-:Y:S01]  /*08c0*/  NOP ;  /* 0x0000000000007918 */ /* 0x000fe20000000000 */
[----:B--2---:R-:W-:-:S13]  /*08d0*/  ISETP.NE.AND P0, PT, R2, 0x3, PT ;  /* 0x000000030200780c */ /* 0x004fda0003f05270 */
[----:B------:R-:W-:Y:S05]  /*08e0*/  @P0 BRA `(.L_x_12) ;  /* 0x0000000000300947 */ /* 0x000fea0003800000 */
[----:B-1----:R-:W1:Y:S01]  /*08f0*/  S2UR UR6, SR_CgaCtaId ;  /* 0x00000000000679c3 */ /* 0x002e620000008800 */
[----:B------:R-:W-:Y:S01]  /*0900*/  UMOV UR4, 0x400 ;  /* 0x0000040000047882 */ /* 0x000fe20000000000 */
[----:B------:R-:W-:Y:S01]  /*0910*/  UMOV UR5, 0x20 ;  /* 0x0000002000057882 */ /* 0x000fe20000000000 */
[----:B------:R-:W-:Y:S01]  /*0920*/  ELECT P0, URZ, PT ;  /* 0x0000000000ff782f */ /* 0x000fe20003800000 */
[----:B-1----:R-:W-:Y:S02]  /*0930*/  ULEA UR6, UR6, UR4, 0x18 ;  /* 0x0000000406067291 */ /* 0x002fe4000f8ec0ff */
[----:B------:R-:W-:-:S04]  /*0940*/  UIADD3 UR4, UPT, UPT, -UR5, 0x100000, URZ ;  /* 0x0010000005047890 */ /* 0x000fc8000fffe1ff */
[----:B------:R-:W-:Y:S02]  /*0950*/  USHF.L.U32 UR5, UR4, 0xb, URZ ;  /* 0x0000000b04057899 */ /* 0x000fe400080006ff */
[----:B------:R-:W-:Y:S01]  /*0960*/  USHF.L.U32 UR4, UR4, 0x1, URZ ;  /* 0x0000000104047899 */ /* 0x000fe200080006ff */
[----:B------:R-:W1:Y:S11]  /*0970*/  FENCE.VIEW.ASYNC.S ;  /* 0x00000000000073c6 */ /* 0x000e760000000000 */
[----:B-1----:R2:W1:Y:S01]  /*0980*/  SYNCS.EXCH.64 URZ, [UR6+0xa0], UR4 ;  /* 0x0000a00406ff75b2 */ /* 0x0024620008000100 */
[----:B------:R2:W1:Y:S02]  /*0990*/  SYNCS.EXCH.64 URZ, [UR6+0xa8], UR4 ;  /* 0x0000a80406ff75b2 */ /* 0x0004640008000100 */
[----:B--2---:R-:W-:Y:S01]  /*09a0*/  NOP ;  /* 0x0000000000007918 */ /* 0x004fe20000000000 */
.L_x_12:
[----:B------:R-:W2:Y:S01]  /*09b0*/  SHFL.IDX PT, R2, R85, RZ, 0x1f ;  /* 0x00001fff55027589 */ /* 0x000ea200000e0000 */
[----:B------:R-:W-:Y:S01]  /*09c0*/  NOP ;  /* 0x0000000000007918 */ /* 0x000fe20000000000 */
[----:B--2---:R-:W-:-:S13]  /*09d0*/  ISETP.NE.AND P0, PT, R2, 0x4, PT ;  /* 0x000000040200780c */ /* 0x004fda0003f05270 */
[----:B------:R-:W-:Y:S05]  /*09e0*/  @P0 BRA `(.L_x_13) ;  /* 0x00000000004c0947 */ /* 0x000fea0003800000 */
[----:B-1----:R-:W1:Y:S01]  /*09f0*/  S2UR UR6, SR_CgaCtaId ;  /* 0x00000000000679c3 */ /* 0x002e620000008800 */
[----:B------:R-:W-:Y:S01]  /*0a00*/  UMOV UR4, 0x3a0 ;  /* 0x000003a000047882 */ /* 0x000fe20000000000 */
[----:B------:R-:W-:Y:S01]  /*0a10*/  UMOV UR5, 0x400 ;  /* 0x0000040000057882 */ /* 0x000fe20000000000 */
[----:B------:R-:W-:Y:S01]  /*0a20*/  USEL UR4, UR4, 0x320, UP3 ;  /* 0x0000032004047887 */ /* 0x000fe20009800000 */
[----:B------:R-:W-:Y:S01]  /*0a30*/  UMOV UR8, 0x1 ;  /* 0x0000000100087882 */ /* 0x000fe20000000000 */
[----:B------:R-:W-:Y:S01]  /*0a40*/  ELECT P0, URZ, PT ;  /* 0x0000000000ff782f */ /* 0x000fe20003800000 */
[----:B------:R-:W-:-:S04]  /*0a50*/  UIADD3 UR8, UPT, UPT, -UR8, 0x100000, URZ ;  /* 0x0010000008087890 */ /* 0x000fc8000fffe1ff */
[----:B------:R-:W-:Y:S02]  /*0a60*/  USHF.L.U32 UR9, UR8, 0xb, URZ ;  /* 0x0000000b08097899 */ /* 0x000fe400080006ff */
[----:B------:R-:W-:Y:S02]  /*0a70*/  USHF.L.U32 UR8, UR8, 0x1, URZ ;  /* 0x0000000108087899 */ /* 0x000fe400080006ff */
[----:B-1----:R-:W-:Y:S02]  /*0a80*/  ULEA UR6, UR6, UR5, 0x18 ;  /* 0x0000000506067291 */ /* 0x002fe4000f8ec0ff */
[----:B------:R-:W-:-:S04]  /*0a90*/  UIADD3 UR4, UPT, UPT, -UR4, 0x100000, URZ ;  /* 0x0010000004047890 */ /* 0x000fc8000fffe1ff */
[----:B------:R-:W-:Y:S02]  /*0aa0*/  USHF.L.U32 UR5, UR4, 0xb, URZ ;  /* 0x0000000b04057899 */ /* 0x000fe400080006ff */
[----:B------:R-:W-:Y:S01]  /*0ab0*/  USHF.L.U32 UR4, UR4, 0x1, URZ ;  /* 0x0000000104047899 */ /* 0x000fe200080006ff */
[----:B------:R-:W1:Y:S03]  /*0ac0*/  FENCE.VIEW.ASYNC.S ;  /* 0x00000000000073c6 */ /* 0x000e660000000000 */
[----:B-1----:R2:W1:Y:S08]  /*0ad0*/  SYNCS.EXCH.64 URZ, [UR6+0xb0], UR8 ;  /* 0x0000b00806ff75b2 */ /* 0x0024700008000100 */
[----:B------:R2:W1:Y:S01]  /*0ae0*/  SYNCS.EXCH.64 URZ, [UR6+0xc0], UR4 ;  /* 0x0000c00406ff75b2 */ /* 0x0004620008000100 */
[----:B------:R2:W1:Y:S01]  /*0af0*/  SYNCS.EXCH.64 URZ, [UR6+0xb8], UR8 ;  /* 0x0000b80806ff75b2 */ /* 0x0004620008000100 */
[----:B------:R2:W1:Y:S02]  /*0b00*/  SYNCS.EXCH.64 URZ, [UR6+0xc8], UR4 ;  /* 0x0000c80406ff75b2 */ /* 0x0004640008000100 */
[----:B--2---:R-:W-:Y:S01]  /*0b10*/  NOP ;  /* 0x0000000000007918 */ /* 0x004fe20000000000 */
.L_x_13:
[----:B------:R-:W2:Y:S01]  /*0b20*/  SHFL.IDX PT, R2, R85, RZ, 0x1f ;  /* 0x00001fff55027589 */ /* 0x000ea200000e0000 */
[----:B------:R-:W-:Y:S01]  /*0b30*/  NOP ;  /* 0x0000000000007918 */ /* 0x000fe20000000000 */
[----:B--2---:R-:W-:-:S13]  /*0b40*/  ISETP.NE.AND P0, PT, R2, 0x5, PT ;  /* 0x000000050200780c */ /* 0x004fda0003f05270 */
[----:B------:R-:W-:Y:S05]  /*0b50*/  @P0 BRA `(.L_x_14) ;  /* 0x0000000000580947 */ /* 0x000fea0003800000 */
[----:B-1----:R-:W1:Y:S01]  /*0b60*/  S2UR UR4, SR_CgaCtaId ;  /* 0x00000000000479c3 */ /* 0x002e620000008800 */
        /* <DEDUP_REMOVED lines=16> */
[----:B------:R2:W1:Y:S01]  /*0c70*/  SYNCS.EXCH.64 URZ, [UR4+0xe0], UR8 ;  /* 0x0000e00804ff75b2 */ /* 0x0004620008000100 */
[----:B------:R2:W1:Y:S01]  /*0c80*/  SYNCS.EXCH.64 URZ, [UR4+0x100], UR6 ;  /* 0x0001000604ff75b2 */ /* 0x0004620008000100 */
[----:B------:R2:W1:Y:S01]  /*0c90*/  SYNCS.EXCH.64 URZ, [UR4+0xe8], UR8 ;  /* 0x0000e80804ff75b2 */ /* 0x0004620008000100 */
[----:B------:R2:W1:Y:S02]  /*0ca0*/  SYNCS.EXCH.64 URZ, [UR4+0x108], UR6 ;  /* 0x0001080604ff75b2 */ /* 0x0004640008000100 */
[----:B--2---:R-:W-:Y:S01]  /*0cb0*/  NOP ;  /* 0x0000000000007918 */ /* 0x004fe20000000000 */
.L_x_14:
[----:B------:R-:W2:Y:S01]  /*0cc0*/  SHFL.IDX PT, R2, R85, RZ, 0x1f ;  /* 0x00001fff55027589 */ /* 0x000ea200000e0000 */
[----:B------:R-:W-:Y:S01]  /*0cd0*/  NOP ;  /* 0x0000000000007918 */ /* 0x000fe20000000000 */
[----:B--2---:R-:W-:-:S13]  /*0ce0*/  ISETP.NE.AND P0, PT, R2, 0x3, PT ;  /* 0x000000030200780c */ /* 0x004fda0003f05270 */
[----:B------:R-:W-:Y:S05]  /*0cf0*/  @P0 BRA `(.L_x_15) ;  /* 0x0000000000380947 */ /* 0x000fea0003800000 */
[----:B------:R-:W2:Y:S01]  /*0d00*/  S2UR UR5, SR_CgaCtaId ;  /* 0x00000000000579c3 */ /* 0x000ea20000008800 */
[----:B-1----:R-:W-:Y:S01]  /*0d10*/  UMOV UR4, 0x400 ;  /* 0x0000040000047882 */ /* 0x002fe20000000000 */
[----:B------:R-:W-:Y:S01]  /*0d20*/  UMOV UR6, 0x20 ;  /* 0x0000002000067882 */ /* 0x000fe20000000000 */
[----:B------:R-:W-:Y:S01]  /*0d30*/  ELECT P0, URZ, PT ;  /* 0x0000000000ff782f */ /* 0x000fe20003800000 */
[----:B------:R-:W-:-:S04]  /*0d40*/  UIADD3 UR6, UPT, UPT, -UR6, 0x100000, URZ ;  /* 0x0010000006067890 */ /* 0x000fc8000fffe1ff */
[----:B------:R-:W-:Y:S02]  /*0d50*/  USHF.L.U32 UR7, UR6, 0xb, URZ ;  /* 0x0000000b06077899 */ /* 0x000fe400080006ff */
[----:B------:R-:W-:Y:S02]  /*0d60*/  USHF.L.U32 UR6, UR6, 0x1, URZ ;  /* 0x0000000106067899 */ /* 0x000fe400080006ff */
[----:B--2---:R-:W-:Y:S01]  /*0d70*/  ULEA UR4, UR5, UR4, 0x18 ;  /* 0x0000000405047291 */ /* 0x004fe2000f8ec0ff */
[----:B------:R-:W1:Y:S11]  /*0d80*/  FENCE.VIEW.ASYNC.S ;  /* 0x00000000000073c6 */ /* 0x000e760000000000 */
[----:B-1----:R2:W1:Y:S01]  /*0d90*/  SYNCS.EXCH.64 URZ, [UR4+0x110], UR6 ;  /* 0x0001100604ff75b2 */ /* 0x0024620008000100 */
[----:B------:R2:W1:Y:S01]  /*0da0*/  SYNCS.EXCH.64 URZ, [UR4+0x120], UR6 ;  /* 0x0001200604ff75b2 */ /* 0x0004620008000100 */
[----:B------:R2:W1:Y:S01]  /*0db0*/  SYNCS.EXCH.64 URZ, [UR4+0x118], UR6 ;  /* 0x0001180604ff75b2 */ /* 0x0004620008000100 */
[----:B------:R2:W1:Y:S02]  /*0dc0*/  SYNCS.EXCH.64 URZ, [UR4+0x128], UR6 ;  /* 0x0001280604ff75b2 */ /* 0x0004640008000100 */
[----:B--2---:R-:W-:Y:S01]  /*0dd0*/  NOP ;  /* 0x0000000000007918 */ /* 0x004fe20000000000 */
.L_x_15:
[----:B-1----:R-:W1:Y:S01]  /*0de0*/  LDCU UR4, c[0x0][0x36c] ;  /* 0x00006d80ff0477ac */ /* 0x002e620008000800 */
[----:B------:R-:W-:Y:S01]  /*0df0*/  ISETP.NE.OR P3, PT, R0, 0x2, !P3 ;  /* 0x000000020000780c */ /* 0x000fe20005f65670 */
[----:B------:R-:W-:Y:S01]  /*0e00*/  NOP ;  /* 0x0000000000007918 */ /* 0x000fe20000000000 */
[----:B------:R-:W-:Y:S01]  /*0e10*/  LOP3.LUT R0, R93, 0x1f, RZ, 0xc0, !PT ;  /* 0x0000001f5d007812 */ /* 0x000fe200078ec0ff */
[----:B------:R-:W-:Y:S02]  /*0e20*/  UISETP.NE.AND UP4, UPT, UR17, URZ, UPT ;  /* 0x000000ff1100728c */ /* 0x000fe4000bf85270 */
[----:B-1----:R-:W-:-:S09]  /*0e30*/  UISETP.EQ.U32.AND UP5, UPT, UR4, 0x1, UPT ;  /* 0x000000010400788c */ /* 0x002fd2000bfa2070 */
[----:B------:R-:W-:Y:S05]  /*0e40*/  BRA.U !UP5, `(.L_x_16) ;  /* 0x000000010d087547 */ /* 0x000fea000b800000 */
[----:B---34-:R-:W-:Y:S01]  /*0e50*/  UCGABAR_ARV ;  /* 0x00000000000079c7 */ /* 0x018fe20008000000 */
[----:B------:R-:W-:Y:S05]  /*0e60*/  BRA `(.L_x_17) ;  /* 0x0000000000047947 */ /* 0x000fea0003800000 */
.L_x_16:
[----:B---34-:R-:W-:Y:S01]  /*0e70*/  NOP ;  /* 0x0000000000007918 */ /* 0x018fe20000000000 */
.L_x_17:
[----:B------:R-:W1:Y:S01]  /*0e80*/  S2UR UR16, SR_CTAID.X ;  /* 0x00000000001079c3 */ /* 0x000e620000002500 */
[----:B------:R-:W-:-:S05]  /*0e90*/  CS2R.32 R3, SR_CgaSize ;  /* 0x0000000000037805 */ /* 0x000fca0000008a00 */
[----:B------:R-:W-:-:S05]  /*0ea0*/  IMAD R3, R3, -0xa0, RZ ;  /* 0xffffff6003037824 */ /* 0x000fca00078e02ff */
[----:B------:R-:W-:-:S14]  /*0eb0*/  R2UR UR5, R3 ;  /* 0x00000000030572ca */ /* 0x000fdc00000e0000 */
[----:B------:R-:W2:Y:S01]  /*0ec0*/  LDCU UR5, c[0x0][UR5+0x2b0] ;  /* 0x00005600050577ac */ /* 0x000ea20008000800 */
[----:B------:R-:W-:-:S05]  /*0ed0*/  CS2R.32 R3, SR_CgaSize ;  /* 0x0000000000037805 */ /* 0x000fca0000008a00 */
[----:B------:R-:W-:-:S05]  /*0ee0*/  IMAD R3, R3, -0xa0, RZ ;  /* 0xffffff6003037824 */ /* 0x000fca00078e02ff */
[----:B------:R-:W-:-:S14]  /*0ef0*/  R2UR UR4, R3 ;  /* 0x00000000030472ca */ /* 0x000fdc00000e0000 */
[----:B------:R-:W3:Y:S01]  /*0f00*/  LDCU UR4, c[0x0][UR4+0x2b4] ;  /* 0x00005680040477ac */ /* 0x000ee20008000800 */
[----:B------:R-:W4:Y:S01]  /*0f10*/  S2UR UR20, SR_CTAID.Y ;  /* 0x00000000001479c3 */ /* 0x000f220000002600 */
[----:B------:R-:W-:-:S05]  /*0f20*/  CS2R.32 R3, SR_CgaSize ;  /* 0x0000000000037805 */ /* 0x000fca0000008a00 */
[----:B------:R-:W-:-:S05]  /*0f30*/  IMAD R3, R3, -0xa0, RZ ;  /* 0xffffff6003037824 */ /* 0x000fca00078e02ff */
[----:B------:R-:W-:-:S14]  /*0f40*/  R2UR UR59, R3 ;  /* 0x00000000033b72ca */ /* 0x000fdc00000e0000 */
[----:B------:R-:W3:Y:S01]  /*0f50*/  LDCU UR59, c[0x0][UR59+0x2a0] ;  /* 0x000054003b3b77ac */ /* 0x000ee20008000800 */
[----:B------:R-:W-:-:S05]  /*0f60*/  CS2R.32 R3, SR_CgaSize ;  /* 0x0000000000037805 */ /* 0x000fca0000008a00 */
[----:B------:R-:W-:-:S05]  /*0f70*/  IMAD R3, R3, -0xa0, RZ ;  /* 0xffffff6003037824 */ /* 0x000fca00078e02ff */
[----:B------:R-:W-:-:S14]  /*0f80*/  R2UR UR62, R3 ;  /* 0x00000000033e72ca */ /* 0x000fdc00000e0000 */
[----:B------:R-:W3:Y:S01]  /*0f90*/  LDCU UR62, c[0x0][UR62+0x2a4] ;  /* 0x000054803e3e77ac */ /* 0x000ee20008000800 */
[----:B------:R-:W3:Y:S01]  /*0fa0*/  S2UR UR7, SR_CgaCtaId ;  /* 0x00000000000779c3 */ /* 0x000ee20000008800 */
[----:B------:R-:W3:Y:S01]  /*0fb0*/  LDCU UR21, c[0x0][0xb24] ;  /* 0x00016480ff1577ac */ /* 0x000ee20008000800 */
[----:B------:R-:W3:Y:S01]  /*0fc0*/  LDCU UR42, c[0x0][0xb24] ;  /* 0x00016480ff2a77ac */ /* 0x000ee20008000800 */
[----:B-1----:R-:W-:Y:S01]  /*0fd0*/  I2FP.F32.U32 R3, UR16 ;  /* 0x0000001000037c45 */ /* 0x002fe20008201000 */
[----:B------:R-:W1:Y:S04]  /*0fe0*/  LDCU UR29, c[0x0][0xb30] ;  /* 0x00016600ff1d77ac */ /* 0x000e680008000800 */
[----:B--2---:R-:W-:Y:S01]  /*0ff0*/  FMUL R3, R3, UR5 ;  /* 0x0000000503037c20 */ /* 0x004fe20008400000 */
[----:B------:R-:W-:Y:S01]  /*1000*/  UMOV UR34, 0x5 ;  /* 0x0000000500227882 */ /* 0x000fe20000000000 */
[----:B----4-:R-:W-:-:S04]  /*1010*/  I2FP.F32.U32 R2, UR20 ;  /* 0x0000001400027c45 */ /* 0x010fc80008201000 */
[----:B------:R-:W2:Y:S01]  /*1020*/  F2I.U32.TRUNC.NTZ R3, R3 ;  /* 0x0000000300037305 */ /* 0x000ea2000020f000 */
[----:B---3--:R-:W-:Y:S01]  /*1030*/  FMUL R2, R2, UR4 ;  /* 0x0000000402027c20 */ /* 0x008fe20008400000 */
[----:B------:R-:W-:Y:S02]  /*1040*/  ULOP3.LUT UR5, UR7, 0x2, URZ, 0xc0, !UPT ;  /* 0x0000000207057892 */ /* 0x000fe4000f8ec0ff */
[----:B------:R-:W-:-:S04]  /*1050*/  ULOP3.LUT UR49, UR7, 0x1, URZ, 0xc0, !UPT ;  /* 0x0000000107317892 */ /* 0x000fc8000f8ec0ff */
[----:B------:R-:W3:Y:S01]  /*1060*/  F2I.U32.TRUNC.NTZ R2, R2 ;  /* 0x0000000200027305 */ /* 0x000ee2000020f000 */
[----:B------:R-:W-:Y:S02]  /*1070*/  UISETP.GT.U32.AND UP0, UPT, UR5, 0xffff, UPT ;  /* 0x0000ffff0500788c */ /* 0x000fe4000bf04070 */
[----:B------:R-:W-:Y:S02]  /*1080*/  UISETP.GT.U32.AND UP1, UPT, UR49, 0xffff, UPT ;  /* 0x0000ffff3100788c */ /* 0x000fe4000bf24070 */
[----:B------:R-:W-:Y:S01]  /*1090*/  USEL UR26, UR5, 0xffff, !UP0 ;  /* 0x0000ffff051a7887 */ /* 0x000fe2000c000000 */
[----:B--2---:R-:W-:Y:S01]  /*10a0*/  R2UR UR4, R3 ;  /* 0x00000000030472ca */ /* 0x004fe200000e0000 */
[----:B------:R-:W-:Y:S02]  /*10b0*/  USHF.R.U32.HI UR32, URZ, 0x1, UR7 ;  /* 0x00000001ff207899 */ /* 0x000fe40008011607 */
[----:B------:R-:W-:Y:S02]  /*10c0*/  USHF.L.U32 UR31, UR7, 0xb, URZ ;  /* 0x0000000b071f7899 */ /* 0x000fe400080006ff */
[----:B------:R-:W-:-:S02]  /*10d0*/  USHF.L.U32 UR30, UR7, 0xd, URZ ;  /* 0x0000000d071e7899 */ /* 0x000fc400080006ff */
[----:B------:R-:W-:Y:S01]  /*10e0*/  USEL UR27, UR49, 0xffff, !UP1 ;  /* 0x0000ffff311b7887 */ /* 0x000fe2000c800000 */
[----:B---3--:R-:W-:Y:S02]  /*10f0*/  R2UR UR6, R2 ;  /* 0x00000000020672ca */ /* 0x008fe400000e0000 */
[----:B------:R-:W-:-:S03]  /*1100*/  PRMT R2, RZ, 0x7610, R2 ;  /* 0x00007610ff027816 */ /* 0x000fc60000000002 */
[----:B------:R-:W-:-:S04]  /*1110*/  UIADD3 UR5, UPT, UPT, -UR4, URZ, URZ ;  /* 0x000000ff04057290 */ /* 0x000fc8000fffe1ff */
[----:B------:R-:W-:-:S04]  /*1120*/  UIMAD UR59, UR59, UR5, UR16 ;  /* 0x000000053b3b72a4 */ /* 0x000fc8000f8e0210 */
[----:B------:R-:W-:-:S04]  /*1130*/  UIADD3 UR4, UPT, UPT, -UR6, URZ, URZ ;  /* 0x000000ff06047290 */ /* 0x000fc8000fffe1ff */
[----:B------:R-:W-:Y:S01]  /*1140*/  UIMAD UR62, UR62, UR4, UR20 ;  /* 0x000000043e3e72a4 */ /* 0x000fe2000f8e0214 */
[----:B-1----:R-:W-:Y:S11]  /*1150*/  BRA.U UP4, `(.L_x_18) ;  /* 0x00000001043c7547 */ /* 0x002ff6000b800000 */
[----:B------:R-:W-:Y:S02]  /*1160*/  UISETP.NE.AND UP0, UPT, UR62, URZ, UPT ;  /* 0x000000ff3e00728c */ /* 0x000fe4000bf05270 */
[----:B------:R-:W-:Y:S02]  /*1170*/  UISETP.NE.AND UP1, UPT, UR62, 0x1, UPT ;  /* 0x000000013e00788c */ /* 0x000fe4000bf25270 */
[----:B------:R-:W-:Y:S02]  /*1180*/  UISETP.NE.AND UP2, UPT, UR59, URZ, UP0 ;  /* 0x000000ff3b00728c */ /* 0x000fe40008745270 */
[----:B------:R-:W-:Y:S02]  /*1190*/  USEL UR4, URZ, 0x2, UP0 ;  /* 0x00000002ff047887 */ /* 0x000fe40008000000 */
[----:B------:R-:W-:Y:S02]  /*11a0*/  USEL UR8, URZ, 0x1, UP2 ;  /* 0x00000001ff087887 */ /* 0x000fe40009000000 */
[----:B------:R-:W-:-:S02]  /*11b0*/  UISETP.NE.AND UP2, UPT, UR59, URZ, UPT ;  /* 0x000000ff3b00728c */ /* 0x000fc4000bf45270 */
[----:B------:R-:W-:Y:S02]  /*11c0*/  USEL UR5, URZ, 0x4, UP1 ;  /* 0x00000004ff057887 */ /* 0x000fe40008800000 */
[----:B------:R-:W-:Y:S02]  /*11d0*/  UISETP.NE.AND UP0, UPT, UR59, 0x1, UPT ;  /* 0x000000013b00788c */ /* 0x000fe4000bf05270 */
[----:B------:R-:W-:Y:S02]  /*11e0*/  USEL UR6, URZ, 0x8, UP1 ;  /* 0x00000008ff067887 */ /* 0x000fe40008800000 */
[----:B------:R-:W-:Y:S02]  /*11f0*/  USEL UR7, UR5, 0x4, UP2 ;  /* 0x0000000405077887 */ /* 0x000fe40009000000 */
[----:B------:R-:W-:Y:S02]  /*1200*/  USEL UR4, UR4, 0x2, UP0 ;  /* 0x0000000204047887 */ /* 0x000fe40008000000 */
[----:B------:R-:W-:-:S02]  /*1210*/  USEL UR5, UR6, 0x8, UP0 ;  /* 0x0000000806057887 */ /* 0x000fc40008000000 */
[----:B------:R-:W-:-:S04]  /*1220*/  UIADD3 UR4, UPT, UPT, UR4, UR7, UR8 ;  /* 0x0000000704047290 */ /* 0x000fc8000fffe008 */
[----:B------:R-:W-:-:S06]  /*1230*/  UIADD3 UR4, UPT, UPT, UR4, UR5, URZ ;  /* 0x0000000504047290 */ /* 0x000fcc000fffe0ff */
[----:B------:R-:W-:-:S07]  /*1240*/  MOV R2, UR4 ;  /* 0x0000000400027c02 */ /* 0x000fce0008000f00 */
.L_x_18:
[----:B------:R-:W1:Y:S01]  /*1250*/  S2UR UR36, SR_CTAID.Z ;  /* 0x00000000002479c3 */ /* 0x000e620000002700 */
[----:B------:R-:W-:Y:S01]  /*1260*/  UISETP.GE.AND UP0, UPT, UR21, 0x1, UPT ;  /* 0x000000011500788c */ /* 0x000fe2000bf06270 */
[----:B------:R-:W-:-:S08]  /*1270*/  UMOV UR33, 0x3 ;  /* 0x0000000300217882 */ /* 0x000fd00000000000 */
[----:B------:R-:W-:Y:S05]  /*1280*/  BRA.U !UP0, `(.L_x_19) ;  /* 0x0000000108d47547 */ /* 0x000fea000b800000 */
[----:B------:R-:W2:Y:S01]  /*1290*/  LDCU.128 UR12, c[0x0][0xb10] ;  /* 0x00016200ff0c77ac */ /* 0x000ea20008000c00 */
[----:B------:R-:W3:Y:S01]  /*12a0*/  LDCU UR6, c[0x0][0x370] ;  /* 0x00006e00ff0677ac */ /* 0x000ee20008000800 */
[----:B------:R-:W4:Y:S01]  /*12b0*/  LDCU UR5, c[0x0][0x374] ;  /* 0x00006e80ff0577ac */ /* 0x000f220008000800 */
[----:B------:R-:W1:Y:S01]  /*12c0*/  LDCU UR28, c[0x0][0xb0c] ;  /* 0x00016180ff1c77ac */ /* 0x000e620008000800 */
[----:B------:R-:W1:Y:S01]  /*12d0*/  LDCU UR4, c[0x0][0xb20] ;  /* 0x00016400ff0477ac */ /* 0x000e620008000800 */
[----:B------:R-:W1:Y:S01]  /*12e0*/  LDCU.64 UR8, c[0x0][0xb28] ;  /* 0x00016500ff0877ac */ /* 0x000e620008000a00 */
[----:B--2---:R-:W-:Y:S02]  /*12f0*/  UISETP.NE.AND UP0, UPT, UR14, 0x1, UPT ;  /* 0x000000010e00788c */ /* 0x004fe4000bf05270 */
[----:B----4-:R-:W-:Y:S02]  /*1300*/  UIMAD.WIDE.U32 UR10, UR5, UR15, URZ ;  /* 0x0000000f050a72a5 */ /* 0x010fe4000f8e00ff */
[----:B---3--:R-:W-:-:S02]  /*1310*/  UIMAD.WIDE.U32 UR22, UR6, UR12, URZ ;  /* 0x0000000c061672a5 */ /* 0x008fc4000f8e00ff */
[----:B-1----:R-:W-:Y:S02]  /*1320*/  UISETP.NE.AND UP1, UPT, UR28, 0x1, UPT ;  /* 0x000000011c00788c */ /* 0x002fe4000bf25270 */
[----:B------:R-:W-:Y:S01]  /*1330*/  UISETP.NE.AND UP2, UPT, UR21, 0x1, UPT ;  /* 0x000000011500788c */ /* 0x000fe2000bf45270 */
[----:B------:R-:W-:Y:S02]  /*1340*/  UMOV UR10, UR11 ;  /* 0x0000000b000a7c82 */ /* 0x000fe40008000000 */
[----:B------:R-:W-:Y:S01]  /*1350*/  UMOV UR22, UR23 ;  /* 0x0000001700167c82 */ /* 0x000fe20008000000 */
[----:B------:R-:W-:Y:S02]  /*1360*/  @UP0 USHF.R.U32.HI UR5, URZ, UR4, UR10 ;  /* 0x00000004ff050299 */ /* 0x000fe4000801160a */
[----:B------:R-:W-:Y:S02]  /*1370*/  UIMAD.WIDE.U32 UR24, UR20, UR15, URZ ;  /* 0x0000000f141872a5 */ /* 0x000fe4000f8e00ff */
[----:B------:R-:W-:-:S02]  /*1380*/  UIMAD.WIDE.U32 UR10, UR5, UR8, URZ ;  /* 0x00000008050a72a5 */ /* 0x000fc4000f8e00ff */
[----:B------:R-:W-:Y:S02]  /*1390*/  @UP1 USHF.R.U32.HI UR6, URZ, UR13, UR22 ;  /* 0x0000000dff061299 */ /* 0x000fe40008011616 */
[----:B------:R-:W-:Y:S02]  /*13a0*/  UIMAD.WIDE.U32 UR18, UR16, UR12, URZ ;  /* 0x0000000c101272a5 */ /* 0x000fe4000f8e00ff */
[----:B------:R-:W-:Y:S01]  /*13b0*/  UIMAD.WIDE.U32 UR22, UR6, UR8, URZ ;  /* 0x00000008061672a5 */ /* 0x000fe2000f8e00ff */
[----:B------:R-:W-:Y:S01]  /*13c0*/  UMOV UR24, UR25 ;  /* 0x0000001900187c82 */ /* 0x000fe20008000000 */
[----:B------:R-:W-:Y:S01]  /*13d0*/  UMOV UR10, UR11 ;  /* 0x0000000b000a7c82 */ /* 0x000fe20008000000 */
[----:B------:R-:W-:Y:S02]  /*13e0*/  USHF.R.U32.HI UR24, URZ, UR4, UR24 ;  /* 0x00000004ff187299 */ /* 0x000fe40008011618 */
[----:B------:R-:W-:Y:S02]  /*13f0*/  @UP2 USHF.R.U32.HI UR5, URZ, UR9, UR10 ;  /* 0x00000009ff052299 */ /* 0x000fe4000801160a */
[----:B------:R-:W-:Y:S01]  /*1400*/  UMOV UR7, UR23 ;  /* 0x0000001700077c82 */ /* 0x000fe20008000000 */
[----:B------:R-:W-:Y:S01]  /*1410*/  UMOV UR18, UR19 ;  /* 0x0000001300127c82 */ /* 0x000fe20008000000 */
[----:B------:R-:W-:-:S02]  /*1420*/  @UP2 USHF.R.U32.HI UR6, URZ, UR9, UR7 ;  /* 0x00000009ff062299 */ /* 0x000fc40008011607 */
[----:B------:R-:W-:Y:S02]  /*1430*/  USHF.R.U32.HI UR18, URZ, UR13, UR18 ;  /* 0x0000000dff127299 */ /* 0x000fe40008011612 */
[----:B------:R-:W-:Y:S02]  /*1440*/  USEL UR4, UR20, UR24, !UP0 ;  /* 0x0000001814047287 */ /* 0x000fe4000c000000 */
[----:B------:R-:W-:Y:S02]  /*1450*/  UIMAD UR7, UR5, UR21, URZ ;  /* 0x00000015050772a4 */ /* 0x000fe4000f8e02ff */
[----:B------:R-:W-:Y:S02]  /*1460*/  USEL UR5, UR16, UR18, !UP1 ;  /* 0x0000001210057287 */ /* 0x000fe4000c800000 */
[----:B------:R-:W-:Y:S02]  /*1470*/  UIMAD UR12, UR6, UR21, URZ ;  /* 0x00000015060c72a4 */ /* 0x000fe4000f8e02ff */
[----:B------:R-:W-:-:S02]  /*1480*/  UISETP.GE.AND UP0, UPT, UR4, UR7, UPT ;  /* 0x000000070400728c */ /* 0x000fc4000bf06270 */
[----:B------:R-:W-:Y:S02]  /*1490*/  UIMAD.WIDE.U32 UR10, UR4, UR8, URZ ;  /* 0x00000008040a72a5 */ /* 0x000fe4000f8e00ff */
[----:B------:R-:W-:Y:S02]  /*14a0*/  UISETP.GE.OR UP0, UPT, UR5, UR12, UP0 ;  /* 0x0000000c0500728c */ /* 0x000fe40008706670 */
[----:B------:R-:W-:Y:S02]  /*14b0*/  UIMAD.WIDE.U32 UR12, UR5, UR8, URZ ;  /* 0x00000008050c72a5 */ /* 0x000fe4000f8e00ff */
[----:B------:R-:W-:Y:S01]  /*14c0*/  UIADD3 UR10, UPT, UPT, -UR4, URZ, URZ ;  /* 0x000000ff040a7290 */ /* 0x000fe2000fffe1ff */
[----:B------:R-:W-:Y:S01]  /*14d0*/  UMOV UR8, UR11 ;  /* 0x0000000b00087c82 */ /* 0x000fe20008000000 */
[----:B------:R-:W-:Y:S02]  /*14e0*/  UIADD3 UR11, UPT, UPT, -UR5, URZ, URZ ;  /* 0x000000ff050b7290 */ /* 0x000fe4000fffe1ff */
[----:B------:R-:W-:-:S03]  /*14f0*/  USHF.R.U32.HI UR8, URZ, UR9, UR8 ;  /* 0x00000009ff087299 */ /* 0x000fc60008011608 */
[----:B------:R-:W-:Y:S01]  /*1500*/  @!UP0 UMOV UR7, UR13 ;  /* 0x0000000d00078c82 */ /* 0x000fe20008000000 */
[----:B------:R-:W-:Y:S02]  /*1510*/  UIMAD UR20, UR14, UR10, UR20 ;  /* 0x0000000a0e1472a4 */ /* 0x000fe4000f8e0214 */
[----:B------:R-:W-:Y:S02]  /*1520*/  USEL UR8, UR4, UR8, !UP2 ;  /* 0x0000000804087287 */ /* 0x000fe4000d000000 */
[----:B------:R-:W-:Y:S02]  /*1530*/  @!UP0 USHF.R.U32.HI UR7, URZ, UR9, UR7 ;  /* 0x00000009ff078299 */ /* 0x000fe40008011607 */
[----:B------:R-:W-:Y:S02]  /*1540*/  UIADD3 UR9, UPT, UPT, -UR8, URZ, URZ ;  /* 0x000000ff08097290 */ /* 0x000fe4000fffe1ff */
[----:B------:R-:W-:Y:S02]  /*1550*/  @!UP0 USEL UR7, UR5, UR7, !UP2 ;  /* 0x0000000705078287 */ /* 0x000fe4000d000000 */
[----:B------:R-:W-:-:S02]  /*1560*/  UIMAD UR9, UR21, UR9, UR4 ;  /* 0x00000009150972a4 */ /* 0x000fc4000f8e0204 */
[----:B------:R-:W-:Y:S02]  /*1570*/  @!UP0 UIADD3 UR8, UPT, UPT, UR8, -UR7, URZ ;  /* 0x8000000708088290 */ /* 0x000fe4000fffe0ff */
[----:B------:R-:W-:Y:S02]  /*1580*/  @!UP0 UIMAD UR6, UR9, UR6, UR7 ;  /* 0x00000006090682a4 */ /* 0x000fe4000f8e0207 */
[----:B------:R-:W-:Y:S02]  /*1590*/  @!UP0 UIMAD UR4, UR8, UR21, UR5 ;  /* 0x00000015080482a4 */ /* 0x000fe4000f8e0205 */
[----:B------:R-:W-:Y:S02]  /*15a0*/  UIMAD UR16, UR28, UR11, UR16 ;  /* 0x0000000b1c1072a4 */ /* 0x000fe4000f8e0210 */
[----:B------:R-:W-:Y:S01]  /*15b0*/  UIMAD UR20, UR4, UR14, UR20 ;  /* 0x0000000e041472a4 */ /* 0x000fe2000f8e0214 */
[----:B------:R-:W-:Y:S02]  /*15c0*/  @!UP0 UMOV UR5, UR6 ;  /* 0x0000000600058c82 */ /* 0x000fe40008000000 */
[----:B------:R-:W-:-:S12]  /*15d0*/  UIMAD UR16, UR5, UR28, UR16 ;  /* 0x0000001c051072a4 */ /* 0x000fd8000f8e0210 */
.L_x_19:
[----:B------:R-:W-:Y:S02]  /*15e0*/  UISETP.NE.AND UP1, UPT, UR29, 0x1, UPT ;  /* 0x000000011d00788c */ /* 0x000fe4000bf25270 */
[----:B------:R-:W-:Y:S02]  /*15f0*/  ULOP3.LUT UR27, UR27, 0xffff, URZ, 0xc0, !UPT ;  /* 0x0000ffff1b1b7892 */ /* 0x000fe4000f8ec0ff */
[----:B------:R-:W-:Y:S02]  /*1600*/  ULOP3.LUT UR26, UR26, 0xffff, URZ, 0xc0, !UPT ;  /* 0x0000ffff1a1a7892 */ /* 0x000fe4000f8ec0ff */
[----:B------:R-:W-:Y:S02]  /*1610*/  UISETP.NE.AND UP0, UPT, UR17, 0x2, UPT ;  /* 0x000000021100788c */ /* 0x000fe4000bf05270 */
[----:B------:R-:W-:Y:S02]  /*1620*/  ULOP3.LUT UR31, UR31, 0x1000, URZ, 0xc0, !UPT ;  /* 0x000010001f1f7892 */ /* 0x000fe4000f8ec0ff */
[----:B------:R-:W-:-:S02]  /*1630*/  ULOP3.LUT UR30, UR30, 0x2000, URZ, 0xc0, !UPT ;  /* 0x000020001e1e7892 */ /* 0x000fc4000f8ec0ff */
[----:B------:R-:W-:Y:S02]  /*1640*/  USHF.L.U32 UR27, UR34, UR27, URZ ;  /* 0x0000001b221b7299 */ /* 0x000fe400080006ff */
[----:B------:R-:W-:Y:S01]  /*1650*/  USHF.L.U32 UR26, UR33, UR26, URZ ;  /* 0x0000001a211a7299 */ /* 0x000fe200080006ff */
[----:B------:R-:W-:Y:S11]  /*1660*/  BRA.U UP1, `(.L_x_20) ;  /* 0x0000000101447547 */ /* 0x000ff6000b800000 */
[----:B------:R-:W2:Y:S01]  /*1670*/  LDCU.128 UR8, c[0x0][0xb10] ;  /* 0x00016200ff0877ac */ /* 0x000ea20008000c00 */
[----:B------:R-:W3:Y:S01]  /*1680*/  LDCU UR12, c[0x0][0xb0c] ;  /* 0x00016180ff0c77ac */ /* 0x000ee20008000800 */
[----:B------:R-:W4:Y:S01]  /*1690*/  LDCU UR13, c[0x0][0xb20] ;  /* 0x00016400ff0d77ac */ /* 0x000f220008000800 */
[----:B--2---:R-:W-:Y:S02]  /*16a0*/  UIMAD.WIDE.U32 UR6, UR16, UR8, URZ ;  /* 0x00000008100672a5 */ /* 0x004fe4000f8e00ff */
[----:B------:R-:W-:Y:S02]  /*16b0*/  UIMAD.WIDE.U32 UR4, UR20, UR11, URZ ;  /* 0x0000000b140472a5 */ /* 0x000fe4000f8e00ff */
[----:B---3--:R-:W-:Y:S02]  /*16c0*/  UISETP.NE.AND UP2, UPT, UR12, 0x1, UPT ;  /* 0x000000010c00788c */ /* 0x008fe4000bf45270 */
[----:B------:R-:W-:Y:S01]  /*16d0*/  UISETP.NE.AND UP1, UPT, UR10, 0x1, UPT ;  /* 0x000000010a00788c */ /* 0x000fe2000bf25270 */
[----:B------:R-:W-:-:S02]  /*16e0*/  UMOV UR6, UR7 ;  /* 0x0000000700067c82 */ /* 0x000fc40008000000 */
[----:B------:R-:W-:Y:S01]  /*16f0*/  UMOV UR4, UR5 ;  /* 0x0000000500047c82 */ /* 0x000fe20008000000 */
[----:B------:R-:W-:Y:S02]  /*1700*/  USHF.R.U32.HI UR6, URZ, UR9, UR6 ;  /* 0x00000009ff067299 */ /* 0x000fe40008011606 */
[----:B----4-:R-:W-:Y:S02]  /*1710*/  USHF.R.U32.HI UR4, URZ, UR13, UR4 ;  /* 0x0000000dff047299 */ /* 0x010fe40008011604 */
[----:B------:R-:W-:Y:S02]  /*1720*/  USEL UR5, UR16, UR6, !UP2 ;  /* 0x0000000610057287 */ /* 0x000fe4000d000000 */
[----:B------:R-:W-:-:S04]  /*1730*/  USEL UR4, UR20, UR4, !UP1 ;  /* 0x0000000414047287 */ /* 0x000fc8000c800000 */
[----:B------:R-:W-:Y:S02]  /*1740*/  UIADD3 UR6, UPT, UPT, UR5, -UR4, URZ ;  /* 0x8000000405067290 */ /* 0x000fe4000fffe0ff */
[----:B------:R-:W-:Y:S02]  /*1750*/  UIADD3 UR4, UPT, UPT, -UR5, UR4, URZ ;  /* 0x0000000405047290 */ /* 0x000fe4000fffe1ff */
[----:B------:R-:W-:Y:S02]  /*1760*/  UIMAD UR20, UR6, UR10, UR20 ;  /* 0x0000000a061472a4 */ /* 0x000fe4000f8e0214 */
[----:B------:R-:W-:-:S12]  /*1770*/  UIMAD UR16, UR4, UR12, UR16 ;  /* 0x0000000c041072a4 */ /* 0x000fd8000f8e0210 */
.L_x_20:
[----:B------:R-:W-:Y:S05]  /*1780*/  BRA.U !UP5, `(.L_x_21) ;  /* 0x000000010d0c7547 */ /* 0x000fea000b800000 */
[----:B------:R-:W-:Y:S01]  /*1790*/  UCGABAR_WAIT ;  /* 0x0000000000007dc7 */ /* 0x000fe20008000000 */
[----:B------:R-:W-:Y:S01]  /*17a0*/  CCTL.IVALL ;  /* 0x00000000ff00798f */ /* 0x000fe20002000000 */
[----:B------:R-:W-:Y:S05]  /*17b0*/  BRA `(.L_x_22) ;  /* 0x0000000000047947 */ /* 0x000fea0003800000 */
.L_x_21:
[----:B------:R-:W-:Y:S06]  /*17c0*/  BAR.SYNC.DEFER_BLOCKING 0x0 ;  /* 0x0000000000007b1d */ /* 0x000fec0000010000 */
.L_x_22:
[----:B------:R-:W-:Y:S05]  /*17d0*/  BRA.U UP0, `(.L_x_23) ;  /* 0x0000001500547547 */ /* 0x000fea000b800000 */
[----:B------:R-:W2:Y:S01]  /*17e0*/  LDCU UR7, c[0x0][0x38c] ;  /* 0x00007180ff0777ac */ /* 0x000ea20008000800 */
[----:B------:R-:W3:Y:S01]  /*17f0*/  S2UR UR8, SR_CgaCtaId ;  /* 0x00000000000879c3 */ /* 0x000ee20000008800 */
[----:B------:R-:W-:Y:S01]  /*1800*/  PLOP3.LUT P1, PT, PT, PT, UP3, 0x80, 0x8 ;  /* 0x000000000008781c */ /* 0x000fe20003f2f038 */
[----:B------:R-:W-:Y:S01]  /*1810*/  IMAD.MOV.U32 R12, RZ, RZ, 0x1 ;  /* 0x00000001ff0c7424 */ /* 0x000fe200078e00ff */
[----:B------:R-:W-:Y:S01]  /*1820*/  UMOV UR21, 0x400 ;  /* 0x0000040000157882 */ /* 0x000fe20000000000 */
[----:B------:R-:W-:Y:S01]  /*1830*/  UISETP.NE.AND UP1, UPT, UR17, URZ, UPT ;  /* 0x000000ff1100728c */ /* 0x000fe2000bf25270 */
[----:B------:R-:W-:Y:S01]  /*1840*/  ISETP.EQ.OR P2, PT, R0, RZ, P3 ;  /* 0x000000ff0000720c */ /* 0x000fe20001f42670 */
[----:B------:R-:W-:Y:S01]  /*1850*/  USHF.L.U32 UR5, UR32, 0x5, URZ ;  /* 0x0000000520057899 */ /* 0x000fe200080006ff */
[----:B------:R-:W-:Y:S02]  /*1860*/  PLOP3.LUT P1, PT, P1, PT, PT, 0x8, 0x80 ;  /* 0x000000000080781c */ /* 0x000fe40000f2e170 */
[----:B------:R-:W-:Y:S01]  /*1870*/  CS2R R10, SRZ ;  /* 0x00000000000a7805 */ /* 0x000fe2000001ff00 */
[----:B------:R-:W-:Y:S01]  /*1880*/  IMAD.MOV.U32 R9, RZ, RZ, RZ ;  /* 0x000000ffff097224 */ /* 0x000fe200078e00ff */
[----:B------:R-:W4:Y:S01]  /*1890*/  LDCU UR43, c[0x0][0x370] ;  /* 0x00006e00ff2b77ac */ /* 0x000f220008000800 */
[----:B------:R-:W-:Y:S01]  /*18a0*/  IMAD.MOV.U32 R8, RZ, RZ, 0x1 ;  /* 0x00000001ff087424 */ /* 0x000fe200078e00ff */
[----:B------:R-:W-:Y:S01]  /*18b0*/  USEL UR25, UR38, 0x2, UP1 ;  /* 0x0000000226197887 */ /* 0x000fe20008800000 */
[----:B------:R-:W1:Y:S01]  /*18c0*/  LDCU.64 UR28, c[0x0][0x348] ;  /* 0x00006900ff1c77ac */ /* 0x000e620008000a00 */
[----:B--2---:R-:W-:-:S02]  /*18d0*/  UIADD3 UR6, UPT, UPT, UR7, 0x7f, URZ ;  /* 0x0000007f07067890 */ /* 0x004fc4000fffe0ff */
[----:B------:R-:W-:Y:S02]  /*18e0*/  UIADD3 UR48, UPT, UPT, UR7, 0xfe, URZ ;  /* 0x000000fe07307890 */ /* 0x000fe4000fffe0ff */
[----:B------:R-:W-:Y:S02]  /*18f0*/  USHF.R.S32.HI UR4, URZ, 0x1f, UR6 ;  /* 0x0000001fff047899 */ /* 0x000fe40008011406 */
[----:B---3--:R-:W-:Y:S02]  /*1900*/  ULEA UR21, UR8, UR21, 0x18 ;  /* 0x0000001508157291 */ /* 0x008fe4000f8ec0ff */
[----:B------:R-:W-:Y:S02]  /*1910*/  ULEA.HI UR4, UR4, UR6, URZ, 0x7 ;  /* 0x0000000604047291 */ /* 0x000fe4000f8f38ff */
[----:B------:R-:W-:Y:S02]  /*1920*/  UIADD3 UR6, UPT, UPT, UR7, -0x1, URZ ;  /* 0xffffffff07067890 */ /* 0x000fe4000fffe0ff */
[----:B------:R-:W-:-:S02]  /*1930*/  USHF.R.S32.HI UR45, URZ, 0x7, UR4 ;  /* 0x00000007ff2d7899 */ /* 0x000fc40008011404 */
[----:B------:R-:W-:Y:S02]  /*1940*/  UISETP.GE.U32.AND UP2, UPT, UR6, -0xff, UPT ;  /* 0xffffff010600788c */ /* 0x000fe4000bf46070 */
[----:B------:R-:W-:Y:S01]  /*1950*/  UISETP.LT.U32.AND UP0, UPT, UR45, 0x8, UPT ;  /* 0x000000082d00788c */ /* 0x000fe2000bf01070 */
[----:B------:R-:W2:Y:S03]  /*1960*/  LDCU UR41, c[0x0][0x374] ;  /* 0x00006e80ff2977ac */ /* 0x000ea60008000800 */
[----:B------:R-:W-:Y:S02]  /*1970*/  USEL UR44, UR45, 0x8, UP0 ;  /* 0x000000082d2c7887 */ /* 0x000fe40008000000 */
[----:B------:R-:W-:Y:S02]  /*1980*/  ULOP3.LUT UR46, UR5, 0x20, URZ, 0xe2, !UPT ;  /* 0x00000020052e7892 */ /* 0x000fe4000f8ee2ff */
[----:B------:R-:W-:-:S02]  /*1990*/  UIADD3 UR24, UPT, UPT, UR44, -0x1, URZ ;  /* 0xffffffff2c187890 */ /* 0x000fc4000fffe0ff */
[----:B------:R-:W-:Y:S02]  /*19a0*/  @UP2 UIADD3 UR24, UPT, UPT, UR44, URZ, URZ ;  /* 0x000000ff2c182290 */ /* 0x000fe4000fffe0ff */
[----:B------:R-:W-:Y:S02]  /*19b0*/  UIADD3 UR38, UPT, UPT, UR21, 0x4400, UR31 ;  /* 0x0000440015267890 */ /* 0x000fe4000fffe01f */
[----:B------:R-:W-:Y:S02]  /*19c0*/  UIADD3 UR37, UPT, UPT, UR21, 0x14400, UR30 ;  /* 0x0001440015257890 */ /* 0x000fe4000fffe01e */
[----:B------:R-:W-:Y:S02]  /*19d0*/  UIADD3 UR47, UPT, UPT, UR45, -UR44, URZ ;  /* 0x8000002c2d2f7290 */ /* 0x000fe4000fffe0ff */
[----:B------:R-:W-:Y:S01]  /*19e0*/  UIADD3 UR24, UPT, UPT, UR24, 0x1, URZ ;  /* 0x0000000118187890 */ /* 0x000fe2000fffe0ff */
[----:B-12-4-:R-:W-:-:S11]  /*19f0*/  UMOV UR7, URZ ;  /* 0x000000ff00077c82 */ /* 0x016fd60008000000 */
.L_x_43:
[----:B-1----:R-:W1:Y:S02]  /*1a00*/  S2UR UR4, SR_CgaCtaId ;  /* 0x00000000000479c3 */ /* 0x002e640000008800 */
[----:B-1----:R-:W-:-:S09]  /*1a10*/  UISETP.NE.AND UP0, UPT, UR4, URZ, UPT ;  /* 0x000000ff0400728c */ /* 0x002fd2000bf05270 */
[----:B------:R-:W-:Y:S05]  /*1a20*/  BRA.U UP0, `(.L_x_24) ;  /* 0x0000000100287547 */ /* 0x000fea000b800000 */
[----:B------:R-:W-:Y:S02]  /*1a30*/  LEA R0, R9, UR21, 0x3 ;  /* 0x0000001509007c11 */ /* 0x000fe4000f8e18ff */
[----:B------:R-:W-:-:S04]  /*1a40*/  SHF.L.U32 R3, R8, 0x1f, RZ ;  /* 0x0000001f08037819 */ /* 0x000fc800000006ff */
[----:B------:R-:W1:Y:S02]  /*1a50*/  SYNCS.PHASECHK.TRANS64.TRYWAIT P0, [R0+URZ+0x120], R3 ;  /* 0x00012003000075a7 */ /* 0x000e6400080011ff */
[----:B-1----:R-:W-:Y:S05]  /*1a60*/  @!P0 BRA `(.L_x_25) ;  /* 0x0000006000888947 */ /* 0x002fea0003800000 */
.L_x_117:
[----:B------:R2:W-:Y:S01]  /*1a70*/  SYNCS.ARRIVE.TRANS64.A1T0 RZ, [R0+URZ+0x110], RZ ;  /* 0x000110ff00ff79a7 */ /* 0x0005e200081000ff */
[----:B------:R-:W-:-:S05]  /*1a80*/  VIADD R9, R9, 0x1 ;  /* 0x0000000109097836 */ /* 0x000fca0000000000 */
[----:B------:R-:W-:-:S04]  /*1a90*/  ISETP.NE.AND P0, PT, R9, 0x2, PT ;  /* 0x000000020900780c */ /* 0x000fc80003f05270 */
[----:B-1----:R-:W-:Y:S02]  /*1aa0*/  SEL R3, RZ, 0x1, P0 ;  /* 0x00000001ff037807 */ /* 0x002fe40000000000 */
[----:B------:R-:W-:Y:S02]  /*1ab0*/  SEL R9, R9, RZ, P0 ;  /* 0x000000ff09097207 */ /* 0x000fe40000000000 */
[----:B------:R-:W-:-:S07]  /*1ac0*/  LOP3.LUT R8, R8, R3, RZ, 0x3c, !PT ;  /* 0x0000000308087212 */ /* 0x000fce00078e3cff */
.L_x_24:
[----:B------:R-:W-:Y:S01]  /*1ad0*/  ULEA UR4, UR7, UR21, 0x3 ;  /* 0x0000001507047291 */ /* 0x000fe2000f8e18ff */
[----:B--2---:R-:W-:Y:S01]  /*1ae0*/  SHF.L.U32 R0, R12, 0x1f, RZ ;  /* 0x0000001f0c007819 */ /* 0x004fe200000006ff */
[----:B------:R-:W-:Y:S02]  /*1af0*/  UISETP.GE.U32.AND UP0, UPT, UR48, 0xff, UPT ;  /* 0x000000ff3000788c */ /* 0x000fe4000bf06070 */
[----:B------:R-:W-:Y:S02]  /*1b00*/  ULEA UR11, UR20, UR49, 0x1 ;  /* 0x00000031140b7291 */ /* 0x000fe4000f8e08ff */
[----:B------:R-:W-:Y:S02]  /*1b10*/  ULEA UR35, UR16, UR46, 0x6 ;  /* 0x0000002e10237291 */ /* 0x000fe4000f8e30ff */
[----:B------:R-:W-:Y:S01]  /*1b20*/  USHF.L.U32 UR11, UR11, 0x6, URZ ;  /* 0x000000060b0b7899 */ /* 0x000fe200080006ff */
[----:B------:R1:W2:Y:S01]  /*1b30*/  SYNCS.PHASECHK.TRANS64.TRYWAIT P0, [UR4+0x40], R0 ;  /* 0x00004000ff0075a7 */ /* 0x0002a20008001104 */
[----:B------:R-:W-:Y:S01]  /*1b40*/  UMOV UR6, URZ ;  /* 0x000000ff00067c82 */ /* 0x000fe20008000000 */
[----:B------:R-:W-:Y:S09]  /*1b50*/  BRA.U !UP0, `(.L_x_26) ;  /* 0x0000000108c07547 */ /* 0x000ff2000b800000 */
[----:B------:R-:W-:Y:S01]  /*1b60*/  UMOV UR13, URZ ;  /* 0x000000ff000d7c82 */ /* 0x000fe20008000000 */
[----:B------:R-:W-:-:S05]  /*1b70*/  UMOV UR4, UR7 ;  /* 0x0000000700047c82 */ /* 0x000fca0008000000 */
.L_x_32:
[----:B------:R-:W-:Y:S01]  /*1b80*/  ULEA UR33, UR4, UR21, 0x3 ;  /* 0x0000001504217291 */ /* 0x000fe2000f8e18ff */
[----:B--2---:R-:W-:Y:S01]  /*1b90*/  @!P3 MOV R2, 0x6000 ;  /* 0x000060000002b802 */ /* 0x004fe20000000f00 */
[----:B--2-4-:R-:W-:Y:S10]  /*1ba0*/  @P0 BRA `(.L_x_27) ;  /* 0x00000000000c0947 */ /* 0x014ff40003800000 */
[----:B------:R-:W-:-:S04]  /*1bb0*/  SHF.L.U32 R3, R12, 0x1f, RZ ;  /* 0x0000001f0c037819 */ /* 0x000fc800000006ff */
[----:B------:R-:W2:Y:S02]  /*1bc0*/  SYNCS.PHASECHK.TRANS64.TRYWAIT P0, [UR33+0x40], R3 ;  /* 0x00004003ff0075a7 */ /* 0x000ea40008001121 */
[----:B--2---:R-:W-:Y:S05]  /*1bd0*/  @!P0 BRA `(.L_x_28) ;  /* 0x0000006000408947 */ /* 0x004fea0003800000 */
.L_x_27:
[----:B------:R2:W-:Y:S01]  /*1be0*/  @!P3 SYNCS.ARRIVE.TRANS64 RZ, [UR33], R2 ;  /* 0x00000002ffffb9a7 */ /* 0x0005e20008000021 */
[----:B------:R-:W-:-:S04]  /*1bf0*/  ULOP3.LUT UR5, UR25, 0x2, URZ, 0xfc, !UPT ;  /* 0x0000000219057892 */ /* 0x000fc8000f8efcff */
[----:B------:R-:W-:-:S09]  /*1c00*/  UISETP.NE.AND UP0, UPT, UR5, 0x2, UPT ;  /* 0x000000020500788c */ /* 0x000fd2000bf05270 */
[----:B------:R-:W-:Y:S05]  /*1c10*/  BRA.U UP0, `(.L_x_29) ;  /* 0x0000000100047547 */ /* 0x000fea000b800000 */
[----:B------:R-:W-:Y:S05]  /*1c20*/  BPT.TRAP 0x1 ;  /* 0x000000040000795c */ /* 0x000fea0000300000 */
.L_x_29:
[----:B------:R-:W-:Y:S04]  /*1c30*/  BSSY.RECONVERGENT B0, `(.L_x_30) ;  /* 0x0000003000007945 */ /* 0x000fe80003800200 */
[----:B------:R-:W-:Y:S05]  /*1c40*/  @P2 BRA `(.L_x_31) ;  /* 0x0000000000042947 */ /* 0x000fea0003800000 */
[----:B------:R-:W-:Y:S05]  /*1c50*/  BPT.TRAP 0x1 ;  /* 0x000000040000795c */ /* 0x000fea0000300000 */
.L_x_31:
[----:B------:R-:W-:Y:S05]  /*1c60*/  BSYNC.RECONVERGENT B0 ;  /* 0x0000000000007941 */ /* 0x000fea0003800200 */
.L_x_30:
[----:B------:R-:W-:Y:S02]  /*1c70*/  UIADD3 UR5, UPT, UPT, UR4, 0x1, URZ ;  /* 0x0000000104057890 */ /* 0x000fe4000fffe0ff */
[----:B------:R-:W-:Y:S02]  /*1c80*/  ULEA UR32, UR4, UR31, 0xd ;  /* 0x0000001f04207291 */ /* 0x000fe4000f8e68ff */
[----:B------:R-:W-:Y:S02]  /*1c90*/  UISETP.NE.AND UP0, UPT, UR5, 0x8, UPT ;  /* 0x000000080500788c */ /* 0x000fe4000bf05270 */
[----:B------:R-:W-:Y:S02]  /*1ca0*/  ULEA UR8, UR4, UR30, 0xe ;  /* 0x0000001e04087291 */ /* 0x000fe4000f8e70ff */
[----:B------:R-:W-:Y:S02]  /*1cb0*/  USEL UR6, URZ, 0x1, UP0 ;  /* 0x00000001ff067887 */ /* 0x000fe40008000000 */
[----:B------:R-:W-:-:S02]  /*1cc0*/  USEL UR7, UR5, URZ, UP0 ;  /* 0x000000ff05077287 */ /* 0x000fc40008000000 */
[----:B------:R-:W-:Y:S02]  /*1cd0*/  UIADD3 UR4, UP0, UPT, UR28, 0x180, URZ ;  /* 0x000001801c047890 */ /* 0x000fe4000ff1e0ff */
[----:B------:R-:W-:Y:S01]  /*1ce0*/  ULEA UR5, UR7, UR21, 0x3 ;  /* 0x0000001507057291 */ /* 0x000fe2000f8e18ff */
[----:B------:R-:W-:Y:S01]  /*1cf0*/  LOP3.LUT R12, R12, UR6, RZ, 0x3c, !PT ;  /* 0x000000060c0c7c12 */ /* 0x000fe2000f8e3cff */
[----:B------:R-:W-:Y:S02]  /*1d00*/  USHF.L.U32 UR34, UR13, 0x7, URZ ;  /* 0x000000070d227899 */ /* 0x000fe400080006ff */
[----:B------:R-:W-:Y:S01]  /*1d10*/  UIADD3 UR13, UPT, UPT, UR13, 0x1, URZ ;  /* 0x000000010d0d7890 */ /* 0x000fe2000fffe0ff */
[----:B-1----:R-:W-:Y:S01]  /*1d20*/  SHF.L.U32 R0, R12, 0x1f, RZ ;  /* 0x0000001f0c007819 */ /* 0x002fe200000006ff */
[----:B------:R-:W-:Y:S02]  /*1d30*/  UIADD3 UR14, UP1, UPT, UR28, 0x80, URZ ;  /* 0x000000801c0e7890 */ /* 0x000fe4000ff3e0ff */
[----:B------:R-:W-:Y:S01]  /*1d40*/  UIADD3 UR32, UPT, UPT, UR21, 0x4400, UR32 ;  /* 0x0000440015207890 */ /* 0x000fe2000fffe020 */
[----:B------:R3:W4:Y:S01]  /*1d50*/  SYNCS.PHASECHK.TRANS64.TRYWAIT P0, [UR5+0x40], R0 ;  /* 0x00004000ff0075a7 */ /* 0x0007220008001105 */
[----:B------:R-:W-:-:S02]  /*1d60*/  UIADD3.X UR5, UPT, UPT, URZ, UR29, URZ, UP0, !UPT ;  /* 0x0000001dff057290 */ /* 0x000fc400087fe4ff */
[----:B------:R-:W-:Y:S02]  /*1d70*/  UISETP.NE.AND UP0, UPT, UR13, UR24, UPT ;  /* 0x000000180d00728c */ /* 0x000fe4000bf05270 */
[----:B------:R-:W-:Y:S02]  /*1d80*/  UIADD3.X UR15, UPT, UPT, URZ, UR29, URZ, UP1, !UPT ;  /* 0x0000001dff0f7290 */ /* 0x000fe40008ffe4ff */
[----:B------:R-:W-:Y:S02]  /*1d90*/  UPRMT UR16, URZ, 0x5410, UR27 ;  /* 0x00005410ff107896 */ /* 0x000fe4000800001b */
[----:B------:R-:W-:Y:S02]  /*1da0*/  UIADD3 UR8, UPT, UPT, UR21, 0x14400, UR8 ;  /* 0x0001440015087890 */ /* 0x000fe4000fffe008 */
[----:B------:R-:W-:Y:S01]  /*1db0*/  UPRMT UR6, URZ, 0x5410, UR26 ;  /* 0x00005410ff067896 */ /* 0x000fe2000800001a */
[----:B------:R-:W-:Y:S01]  /*1dc0*/  UMOV UR18, 0x0 ;  /* 0x0000000000127882 */ /* 0x000fe20000000000 */
[----:B------:R-:W-:Y:S01]  /*1dd0*/  UMOV UR19, 0x10000000 ;  /* 0x1000000000137882 */ /* 0x000fe20000000000 */
[----:B------:R-:W-:Y:S01]  /*1de0*/  UMOV UR12, UR36 ;  /* 0x00000024000c7c82 */ /* 0x000fe20008000000 */
[----:B------:R-:W-:Y:S01]  /*1df0*/  UMOV UR9, UR33 ;  /* 0x0000002100097c82 */ /* 0x000fe20008000000 */
[----:B------:R-:W-:Y:S01]  /*1e00*/  UMOV UR10, UR34 ;  /* 0x00000022000a7c82 */ /* 0x000fe20008000000 */
[----:B------:R-:W-:Y:S03]  /*1e10*/  UTMALDG.3D.MULTICAST [UR32], [UR14], UR16, desc[UR18] ;  /* 0x000012200e0073b4 */ /* 0x000fe60008011810 */
[----:B------:R1:W-:Y:S02]  /*1e20*/  UTMALDG.3D.MULTICAST [UR8], [UR4], UR6, desc[UR18] ;  /* 0x00001208040073b4 */ /* 0x0003e40008011806 */
[----:B-1----:R-:W-:Y:S01]  /*1e30*/  UMOV UR6, UR24 ;  /* 0x0000001800067c82 */ /* 0x002fe20008000000 */
[----:B------:R-:W-:Y:S01]  /*1e40*/  UMOV UR4, UR7 ;  /* 0x0000000700047c82 */ /* 0x000fe20008000000 */
[----:B---3--:R-:W-:Y:S05]  /*1e50*/  BRA.U UP0, `(.L_x_32) ;  /* 0xfffffffd00487547 */ /* 0x008fea000b83ffff */
.L_x_26:
[----:B------:R-:W-:Y:S01]  /*1e60*/  ULEA UR4, UR7, UR21, 0x3 ;  /* 0x0000001507047291 */ /* 0x000fe2000f8e18ff */
[----:B-1----:R-:W-:Y:S01]  /*1e70*/  SHF.L.U32 R0, R12, 0x1f, RZ ;  /* 0x0000001f0c007819 */ /* 0x002fe200000006ff */
[----:B------:R-:W-:Y:S01]  /*1e80*/  @!P1 SYNCS.ARRIVE.TRANS64.A1T0 RZ, [UR21+0xa8], RZ ;  /* 0x0000a8ffffff99a7 */ /* 0x000fe20008100015 */
[----:B------:R-:W-:-:S06]  /*1e90*/  UISETP.GT.AND UP0, UPT, UR45, UR44, UPT ;  /* 0x0000002c2d00728c */ /* 0x000fcc000bf04270 */
[----:B--2-4-:R1:W2:Y:S03]  /*1ea0*/  SYNCS.PHASECHK.TRANS64.TRYWAIT P0, [UR4+0x40], R0 ;  /* 0x00004000ff0075a7 */ /* 0x0142a60008001104 */
[----:B------:R-:W-:Y:S05]  /*1eb0*/  BRA.U !UP0, `(.L_x_33) ;  /* 0x0000000108bc7547 */ /* 0x000fea000b800000 */
[----:B------:R-:W-:Y:S01]  /*1ec0*/  UIADD3 UR13, UPT, UPT, UR47, UR6, URZ ;  /* 0x000000062f0d7290 */ /* 0x000fe2000fffe0ff */
[----:B------:R-:W-:-:S11]  /*1ed0*/  UMOV UR4, UR7 ;  /* 0x0000000700047c82 */ /* 0x000fd60008000000 */
.L_x_39:
[----:B------:R-:W-:Y:S01]  /*1ee0*/  ULEA UR17, UR4, UR21, 0x3 ;  /* 0x0000001504117291 */ /* 0x000fe2000f8e18ff */
[----:B--2---:R-:W-:Y:S01]  /*1ef0*/  @!P3 MOV R2, 0x6000 ;  /* 0x000060000002b802 */ /* 0x004fe20000000f00 */
[----:B--2-4-:R-:W-:Y:S10]  /*1f00*/  @P0 BRA `(.L_x_34) ;  /* 0x00000000000c0947 */ /* 0x014ff40003800000 */
[----:B------:R-:W-:-:S04]  /*1f10*/  SHF.L.U32 R3, R12, 0x1f, RZ ;  /* 0x0000001f0c037819 */ /* 0x000fc800000006ff */
[----:B------:R-:W2:Y:S02]  /*1f20*/  SYNCS.PHASECHK.TRANS64.TRYWAIT P0, [UR17+0x40], R3 ;  /* 0x00004003ff0075a7 */ /* 0x000ea40008001111 */
[----:B--2---:R-:W-:Y:S05]  /*1f30*/  @!P0 BRA `(.L_x_35) ;  /* 0x0000005c00808947 */ /* 0x004fea0003800000 */
.L_x_34:
[----:B------:R2:W-:Y:S01]  /*1f40*/  @!P3 SYNCS.ARRIVE.TRANS64 RZ, [UR17], R2 ;  /* 0x00000002ffffb9a7 */ /* 0x0005e20008000011 */
[----:B------:R-:W-:-:S04]  /*1f50*/  ULOP3.LUT UR5, UR25, 0x2, URZ, 0xfc, !UPT ;  /* 0x0000000219057892 */ /* 0x000fc8000f8efcff */
[----:B------:R-:W-:-:S09]  /*1f60*/  UISETP.NE.AND UP0, UPT, UR5, 0x2, UPT ;  /* 0x000000020500788c */ /* 0x000fd2000bf05270 */
[----:B------:R-:W-:Y:S05]  /*1f70*/  BRA.U UP0, `(.L_x_36) ;  /* 0x0000000100047547 */ /* 0x000fea000b800000 */
[----:B------:R-:W-:Y:S05]  /*1f80*/  BPT.TRAP 0x1 ;  /* 0x000000040000795c */ /* 0x000fea0000300000 */
.L_x_36:
[----:B------:R-:W-:Y:S04]  /*1f90*/  BSSY.RECONVERGENT B0, `(.L_x_37) ;  /* 0x0000003000007945 */ /* 0x000fe80003800200 */
[----:B------:R-:W-:Y:S05]  /*1fa0*/  @P2 BRA `(.L_x_38) ;  /* 0x0000000000042947 */ /* 0x000fea0003800000 */
[----:B------:R-:W-:Y:S05]  /*1fb0*/  BPT.TRAP 0x1 ;  /* 0x000000040000795c */ /* 0x000fea0000300000 */
.L_x_38:
[----:B------:R-:W-:Y:S05]  /*1fc0*/  BSYNC.RECONVERGENT B0 ;  /* 0x0000000000007941 */ /* 0x000fea0003800200 */
.L_x_37:
[----:B------:R-:W-:Y:S02]  /*1fd0*/  UIADD3 UR5, UPT, UPT, UR4, 0x1, URZ ;  /* 0x0000000104057890 */ /* 0x000fe4000fffe0ff */
[----:B------:R-:W-:Y:S02]  /*1fe0*/  UIADD3 UR14, UP1, UPT, UR28, 0x80, URZ ;  /* 0x000000801c0e7890 */ /* 0x000fe4000ff3e0ff */
[----:B------:R-:W-:Y:S02]  /*1ff0*/  UISETP.NE.AND UP0, UPT, UR5, 0x8, UPT ;  /* 0x000000080500788c */ /* 0x000fe4000bf05270 */
[----:B------:R-:W-:Y:S02]  /*2000*/  ULEA UR16, UR4, UR38, 0xd ;  /* 0x0000002604107291 */ /* 0x000fe4000f8e68ff */
[----:B------:R-:W-:Y:S02]  /*2010*/  USEL UR8, URZ, 0x1, UP0 ;  /* 0x00000001ff087887 */ /* 0x000fe40008000000 */
[----:B------:R-:W-:-:S02]  /*2020*/  USEL UR7, UR5, URZ, UP0 ;  /* 0x000000ff05077287 */ /* 0x000fc40008000000 */
[----:B------:R-:W-:Y:S02]  /*2030*/  UIADD3 UR22, UP0, UPT, UR28, 0x180, URZ ;  /* 0x000001801c167890 */ /* 0x000fe4000ff1e0ff */
[----:B------:R-:W-:Y:S01]  /*2040*/  ULEA UR5, UR7, UR21, 0x3 ;  /* 0x0000001507057291 */ /* 0x000fe2000f8e18ff */
[----:B------:R-:W-:Y:S01]  /*2050*/  LOP3.LUT R12, R12, UR8, RZ, 0x3c, !PT ;  /* 0x000000080c0c7c12 */ /* 0x000fe2000f8e3cff */
[----:B------:R-:W-:Y:S02]  /*2060*/  ULEA UR8, UR4, UR37, 0xe ;  /* 0x0000002504087291 */ /* 0x000fe4000f8e70ff */
[----:B------:R-:W-:Y:S01]  /*2070*/  USHF.L.U32 UR18, UR6, 0x7, URZ ;  /* 0x0000000706127899 */ /* 0x000fe200080006ff */
[----:B-1----:R-:W-:Y:S01]  /*2080*/  SHF.L.U32 R0, R12, 0x1f, RZ ;  /* 0x0000001f0c007819 */ /* 0x002fe200000006ff */
[----:B------:R-:W-:Y:S02]  /*2090*/  UPRMT UR4, URZ, 0x5410, UR27 ;  /* 0x00005410ff047896 */ /* 0x000fe4000800001b */
[----:B------:R-:W-:Y:S01]  /*20a0*/  UIADD3.X UR15, UPT, UPT, URZ, UR29, URZ, UP1, !UPT ;  /* 0x0000001dff0f7290 */ /* 0x000fe20008ffe4ff */
[----:B------:R3:W4:Y:S01]  /*20b0*/  SYNCS.PHASECHK.TRANS64.TRYWAIT P0, [UR5+0x40], R0 ;  /* 0x00004000ff0075a7 */ /* 0x0007220008001105 */
[----:B------:R-:W-:-:S02]  /*20c0*/  UPRMT UR5, URZ, 0x5410, UR26 ;  /* 0x00005410ff057896 */ /* 0x000fc4000800001a */
[----:B------:R-:W-:Y:S01]  /*20d0*/  UIADD3.X UR23, UPT, UPT, URZ, UR29, URZ, UP0, !UPT ;  /* 0x0000001dff177290 */ /* 0x000fe200087fe4ff */
[----:B------:R-:W-:Y:S01]  /*20e0*/  UMOV UR32, 0x0 ;  /* 0x0000000000207882 */ /* 0x000fe20000000000 */
[----:B------:R-:W-:Y:S01]  /*20f0*/  UMOV UR33, 0x10000000 ;  /* 0x1000000000217882 */ /* 0x000fe20000000000 */
[----:B------:R-:W-:Y:S01]  /*2100*/  UMOV UR19, UR35 ;  /* 0x0000002300137c82 */ /* 0x000fe20008000000 */
[----:B------:R-:W-:Y:S01]  /*2110*/  UMOV UR20, UR36 ;  /* 0x0000002400147c82 */ /* 0x000fe20008000000 */
[----:B------:R-:W-:Y:S01]  /*2120*/  UMOV UR12, UR36 ;  /* 0x00000024000c7c82 */ /* 0x000fe20008000000 */
[----:B------:R-:W-:Y:S01]  /*2130*/  UMOV UR9, UR17 ;  /* 0x0000001100097c82 */ /* 0x000fe20008000000 */
[----:B------:R-:W-:Y:S01]  /*2140*/  UMOV UR10, UR18 ;  /* 0x00000012000a7c82 */ /* 0x000fe20008000000 */
[----:B------:R1:W-:Y:S01]  /*2150*/  UTMALDG.3D.MULTICAST [UR16], [UR14], UR4, desc[UR32] ;  /* 0x000020100e0073b4 */ /* 0x0003e20008011804 */
[----:B------:R-:W-:-:S04]  /*2160*/  UIADD3 UR6, UPT, UPT, UR6, 0x1, URZ ;  /* 0x0000000106067890 */ /* 0x000fc8000fffe0ff */
[----:B------:R-:W-:Y:S01]  /*2170*/  UISETP.NE.AND UP0, UPT, UR6, UR13, UPT ;  /* 0x0000000d0600728c */ /* 0x000fe2000bf05270 */
[----:B------:R3:W-:Y:S01]  /*2180*/  UTMALDG.3D.MULTICAST [UR8], [UR22], UR5, desc[UR32] ;  /* 0x00002008160073b4 */ /* 0x0007e20008011805 */
[----:B-1----:R-:W-:-:S07]  /*2190*/  UMOV UR4, UR7 ;  /* 0x0000000700047c82 */ /* 0x002fce0008000000 */
[----:B---3--:R-:W-:Y:S05]  /*21a0*/  BRA.U UP0, `(.L_x_39) ;  /* 0xfffffffd004c7547 */ /* 0x008fea000b83ffff */
.L_x_33:
[C---:B------:R-:W-:Y:S01]  /*21b0*/  LEA R3, R11.reuse, UR21, 0x3 ;  /* 0x000000150b037c11 */ /* 0x040fe2000f8e18ff */
[----:B------:R-:W-:Y:S01]  /*21c0*/  NOP ;  /* 0x0000000000007918 */ /* 0x000fe20000000000 */
[----:B-1----:R-:W-:Y:S02]  /*21d0*/  SHF.L.U32 R0, R10, 0x1f, RZ ;  /* 0x0000001f0a007819 */ /* 0x002fe400000006ff */
[----:B------:R-:W-:Y:S02]  /*21e0*/  LEA R5, R11, UR21, 0x4 ;  /* 0x000000150b057c11 */ /* 0x000fe4000f8e20ff */
[----:B--2-4-:R-:W1:Y:S02]  /*21f0*/  SYNCS.PHASECHK.TRANS64.TRYWAIT P0, [R3+URZ+0xb0], R0 ;  /* 0x0000b000030075a7 */ /* 0x014e6400080011ff */
[----:B-1----:R-:W-:Y:S05]  /*2200*/  @!P0 BRA `(.L_x_40) ;  /* 0x0000005800e48947 */ /* 0x002fea0003800000 */
.L_x_120:
[----:B------:R-:W2:Y:S01]  /*2210*/  LDS.128 R4, [R5+0x140] ;  /* 0x0001400005047984 */ /* 0x000ea20000000c00 */
[----:B------:R-:W-:Y:S01]  /*2220*/  UISETP.GE.AND UP0, UPT, UR42, 0x1, UPT ;  /* 0x000000012a00788c */ /* 0x000fe2000bf06270 */
[----:B------:R-:W-:Y:S01]  /*2230*/  @!PT LDS RZ, [RZ] ;  /* 0x00000000fffff984 */ /* 0x000fe20000000800 */
[----:B------:R-:W-:Y:S01]  /*2240*/  @!PT LDS RZ, [RZ] ;  /* 0x00000000fffff984 */ /* 0x000fe20000000800 */
[----:B------:R-:W-:Y:S01]  /*2250*/  @!PT LDS RZ, [RZ] ;  /* 0x00000000fffff984 */ /* 0x000fe20000000800 */
[----:B------:R-:W-:Y:S01]  /*2260*/  @!PT LDS RZ, [RZ] ;  /* 0x00000000fffff984 */ /* 0x000fe20000000800 */
[----:B------:R3:W-:Y:S06]  /*2270*/  MEMBAR.ALL.CTA ;  /* 0x0000000000007992 */ /* 0x0007ec0000008000 */
[----:B---3--:R-:W3:Y:S01]  /*2280*/  FENCE.VIEW.ASYNC.S ;  /* 0x00000000000073c6 */ /* 0x008ee20000000000 */
[----:B--2---:R-:W-:-:S13]  /*2290*/  LOP3.LUT P0, RZ, R6, 0x1, RZ, 0xc0, !PT ;  /* 0x0000000106ff7812 */ /* 0x004fda000780c0ff */
[----:B---3--:R-:W-:Y:S01]  /*22a0*/  VOTEU.ANY UP1, P0 ;  /* 0x0000000000ff7886 */ /* 0x008fe20000020100 */
[----:B------:R-:W-:-:S13]  /*22b0*/  PLOP3.LUT P0, PT, PT, PT, UP1, 0x80, 0x8 ;  /* 0x000000000008781c */ /* 0x000fda0003f0f018 */
[----:B-1----:R-:W-:Y:S02]  /*22c0*/  @P0 LOP3.LUT R0, R5, 0xffff, RZ, 0xc0, !PT ;  /* 0x0000ffff05000812 */ /* 0x002fe400078ec0ff */
[----:B------:R-:W-:Y:S02]  /*22d0*/  @P0 MOV R2, R4 ;  /* 0x0000000400020202 */ /* 0x000fe40000000f00 */
[----:B------:R-:W-:Y:S01]  /*22e0*/  @P0 R2UR UR5, R0 ;  /* 0x00000000000502ca */ /* 0x000fe200000e0000 */
[----:B------:R-:W-:Y:S01]  /*22f0*/  VIADD R0, R3, 0xc0 ;  /* 0x000000c003007836 */ /* 0x000fe20000000000 */
[----:B------:R-:W-:Y:S02]  /*2300*/  @P0 SHF.R.U32.HI R4, RZ, 0x10, R5 ;  /* 0x00000010ff040819 */ /* 0x000fe40000011605 */
[----:B------:R-:W-:Y:S02]  /*2310*/  @P0 R2UR UR6, R2 ;  /* 0x00000000020602ca */ /* 0x000fe400000e0000 */
[----:B------:R-:W-:-:S02]  /*2320*/  PRMT R0, RZ, 0x654, R0 ;  /* 0x00000654ff007816 */ /* 0x000fc40000000000 */
[----:B------:R-:W-:Y:S02]  /*2330*/  @P0 R2UR UR4, R4 ;  /* 0x00000000040402ca */ /* 0x000fe400000e0000 */
[----:B------:R1:W-:Y:S03]  /*2340*/  SYNCS.ARRIVE.TRANS64.RED.A1T0 RZ, [R0+URZ], RZ ;  /* 0x000000ff00ff79a7 */ /* 0x0003e600081004ff */
[----:B------:R-:W-:-:S04]  /*2350*/  @UP1 UMOV UR39, UR5 ;  /* 0x0000000500271c82 */ /* 0x000fc80008000000 */
[----:B------:R-:W-:-:S04]  /*2360*/  @UP1 UMOV UR40, UR6 ;  /* 0x0000000600281c82 */ /* 0x000fc80008000000 */
[----:B------:R-:W-:Y:S01]  /*2370*/  @UP1 UMOV UR36, UR4 ;  /* 0x0000000400241c82 */ /* 0x000fe20008000000 */
[----:B------:R-:W-:Y:S05]  /*2380*/  BRA.U !UP0, `(.L_x_41) ;  /* 0x0000000108d47547 */ /* 0x000fea000b800000 */
[----:B------:R-:W2:Y:S01]  /*2390*/  LDCU.128 UR12, c[0x0][0xb10] ;  /* 0x00016200ff0c77ac */ /* 0x000ea20008000c00 */
[----:B------:R-:W3:Y:S01]  /*23a0*/  LDCU UR22, c[0x0][0xb20] ;  /* 0x00016400ff1677ac */ /* 0x000ee20008000800 */
[----:B------:R-:W4:Y:S01]  /*23b0*/  LDCU UR20, c[0x0][0xb0c] ;  /* 0x00016180ff1477ac */ /* 0x000f220008000800 */
[----:B------:R-:W1:Y:S01]  /*23c0*/  LDCU.64 UR8, c[0x0][0xb28] ;  /* 0x00016500ff0877ac */ /* 0x000e620008000a00 */
[----:B------:R-:W-:Y:S02]  /*23d0*/  UISETP.NE.AND UP3, UPT, UR42, 0x1, UPT ;  /* 0x000000012a00788c */ /* 0x000fe4000bf65270 */
[----:B--2---:R-:W-:Y:S02]  /*23e0*/  UIMAD.WIDE.U32 UR10, UR41, UR15, URZ ;  /* 0x0000000f290a72a5 */ /* 0x004fe4000f8e00ff */
[----:B------:R-:W-:Y:S02]  /*23f0*/  UIMAD.WIDE.U32 UR4, UR43, UR12, URZ ;  /* 0x0000000c2b0472a5 */ /* 0x000fe4000f8e00ff */
[----:B------:R-:W-:-:S02]  /*2400*/  UISETP.NE.AND UP0, UPT, UR14, 0x1, UPT ;  /* 0x000000010e00788c */ /* 0x000fc4000bf05270 */
[----:B------:R-:W-:Y:S01]  /*2410*/  UIMAD.WIDE.U32 UR18, UR39, UR15, URZ ;  /* 0x0000000f271272a5 */ /* 0x000fe2000f8e00ff */
[----:B------:R-:W-:Y:S02]  /*2420*/  UMOV UR10, UR11 ;  /* 0x0000000b000a7c82 */ /* 0x000fe40008000000 */
[----:B------:R-:W-:Y:S01]  /*2430*/  UMOV UR4, UR5 ;  /* 0x0000000500047c82 */ /* 0x000fe20008000000 */
[----:B---3--:R-:W-:Y:S02]  /*2440*/  USHF.R.U32.HI UR10, URZ, UR22, UR10 ;  /* 0x00000016ff0a7299 */ /* 0x008fe4000801160a */
[----:B----4-:R-:W-:Y:S02]  /*2450*/  UISETP.NE.AND UP2, UPT, UR20, 0x1, UPT ;  /* 0x000000011400788c */ /* 0x010fe4000bf45270 */
[----:B------:R-:W-:Y:S02]  /*2460*/  USHF.R.U32.HI UR4, URZ, UR13, UR4 ;  /* 0x0000000dff047299 */ /* 0x000fe40008011604 */
[----:B------:R-:W-:-:S02]  /*2470*/  USEL UR5, UR41, UR10, !UP0 ;  /* 0x0000000a29057287 */ /* 0x000fc4000c000000 */
[----:B------:R-:W-:Y:S02]  /*2480*/  USEL UR6, UR43, UR4, !UP2 ;  /* 0x000000042b067287 */ /* 0x000fe4000d000000 */
[----:B-1----:R-:W-:Y:S01]  /*2490*/  UIMAD.WIDE.U32 UR10, UR5, UR8, URZ ;  /* 0x00000008050a72a5 */ /* 0x002fe2000f8e00ff */
[----:B------:R-:W-:Y:S01]  /*24a0*/  UMOV UR4, UR19 ;  /* 0x0000001300047c82 */ /* 0x000fe20008000000 */
[----:B------:R-:W-:Y:S02]  /*24b0*/  UIMAD.WIDE.U32 UR16, UR40, UR12, URZ ;  /* 0x0000000c281072a5 */ /* 0x000fe4000f8e00ff */
[----:B------:R-:W-:-:S03]  /*24c0*/  UIMAD.WIDE.U32 UR18, UR6, UR8, URZ ;  /* 0x00000008061272a5 */ /* 0x000fc6000f8e00ff */
[----:B------:R-:W-:Y:S01]  /*24d0*/  UMOV UR10, UR11 ;  /* 0x0000000b000a7c82 */ /* 0x000fe20008000000 */
[----:B------:R-:W-:Y:S02]  /*24e0*/  USHF.R.U32.HI UR4, URZ, UR22, UR4 ;  /* 0x00000016ff047299 */ /* 0x000fe40008011604 */
[----:B------:R-:W-:Y:S01]  /*24f0*/  @UP3 USHF.R.U32.HI UR5, URZ, UR9, UR10 ;  /* 0x00000009ff053299 */ /* 0x000fe2000801160a */
[----:B------:R-:W-:Y:S01]  /*2500*/  UMOV UR16, UR17 ;  /* 0x0000001100107c82 */ /* 0x000fe20008000000 */
[----:B------:R-:W-:Y:S01]  /*2510*/  UMOV UR18, UR19 ;  /* 0x0000001300127c82 */ /* 0x000fe20008000000 */
[----:B------:R-:W-:Y:S02]  /*2520*/  USHF.R.U32.HI UR13, URZ, UR13, UR16 ;  /* 0x0000000dff0d7299 */ /* 0x000fe40008011610 */
[----:B------:R-:W-:Y:S02]  /*2530*/  USEL UR4, UR39, UR4, !UP0 ;  /* 0x0000000427047287 */ /* 0x000fe4000c000000 */
[----:B------:R-:W-:-:S02]  /*2540*/  @UP3 USHF.R.U32.HI UR6, URZ, UR9, UR18 ;  /* 0x00000009ff063299 */ /* 0x000fc40008011612 */
[----:B------:R-:W-:Y:S02]  /*2550*/  UIMAD UR10, UR42, UR5, URZ ;  /* 0x000000052a0a72a4 */ /* 0x000fe4000f8e02ff */
[----:B------:R-:W-:Y:S02]  /*2560*/  USEL UR5, UR40, UR13, !UP2 ;  /* 0x0000000d28057287 */ /* 0x000fe4000d000000 */
[----:B------:R-:W-:Y:S02]  /*2570*/  UIMAD UR12, UR42, UR6, URZ ;  /* 0x000000062a0c72a4 */ /* 0x000fe4000f8e02ff */
[----:B------:R-:W-:Y:S02]  /*2580*/  UISETP.GE.AND UP0, UPT, UR4, UR10, UPT ;  /* 0x0000000a0400728c */ /* 0x000fe4000bf06270 */
[----:B------:R-:W-:Y:S02]  /*2590*/  UIMAD.WIDE.U32 UR10, UR4, UR8, URZ ;  /* 0x00000008040a72a5 */ /* 0x000fe4000f8e00ff */
[----:B------:R-:W-:-:S02]  /*25a0*/  UISETP.GE.OR UP0, UPT, UR5, UR12, UP0 ;  /* 0x0000000c0500728c */ /* 0x000fc40008706670 */
        /* <DEDUP_REMOVED lines=19> */
.L_x_41:
[----:B------:R-:W2:Y:S02]  /*26e0*/  LDCU UR4, c[0x0][0xb30] ;  /* 0x00016600ff0477ac */ /* 0x000ea40008000800 */
[----:B--2---:R-:W-:-:S09]  /*26f0*/  UISETP.NE.AND UP0, UPT, UR4, 0x1, UPT ;  /* 0x000000010400788c */ /* 0x004fd2000bf05270 */
[----:B------:R-:W-:Y:S05]  /*2700*/  BRA.U UP0, `(.L_x_42) ;  /* 0x0000000100447547 */ /* 0x000fea000b800000 */
        /* <DEDUP_REMOVED lines=17> */
.L_x_42:
[----:B------:R-:W-:Y:S01]  /*2820*/  VIADD R11, R11, 0x1 ;  /* 0x000000010b0b7836 */ /* 0x000fe20000000000 */
[----:B------:R-:W-:Y:S01]  /*2830*/  PLOP3.LUT P1, PT, PT, PT, PT, 0x80, 0x8 ;  /* 0x000000000008781c */ /* 0x000fe20003f2f070 */
[----:B------:R-:W-:Y:S02]  /*2840*/  UIADD3 UR16, UPT, UPT, UR40, UR59, URZ ;  /* 0x0000003b28107290 */ /* 0x000fe4000fffe0ff */
[----:B------:R-:W-:Y:S01]  /*2850*/  UIADD3 UR20, UPT, UPT, UR39, UR62, URZ ;  /* 0x0000003e27147290 */ /* 0x000fe2000fffe0ff */
[----:B------:R-:W-:-:S04]  /*2860*/  ISETP.NE.AND P0, PT, R11, 0x2, PT ;  /* 0x000000020b00780c */ /* 0x000fc80003f05270 */
[----:B------:R-:W-:Y:S02]  /*2870*/  SEL R3, RZ, 0x1, P0 ;  /* 0x00000001ff037807 */ /* 0x000fe40000000000 */
[----:B------:R-:W-:Y:S02]  /*2880*/  SEL R11, R11, RZ, P0 ;  /* 0x000000ff0b0b7207 */ /* 0x000fe40000000000 */
[----:B------:R-:W-:Y:S01]  /*2890*/  LOP3.LUT R10, R10, R3, RZ, 0x3c, !PT ;  /* 0x000000030a0a7212 */ /* 0x000fe200078e3cff */
[----:B------:R-:W-:Y:S06]  /*28a0*/  BRA.U UP1, `(.L_x_43) ;  /* 0xfffffff101547547 */ /* 0x000fec000b83ffff */
[----:B------:R-:W-:Y:S01]  /*28b0*/  UIADD3 UR21, UPT, UPT, UR21, 0x40, URZ ;  /* 0x0000004015157890 */ /* 0x000fe2000fffe0ff */
[----:B------:R-:W-:-:S03]  /*28c0*/  SHF.L.U32 R3, R12, 0x1f, RZ ;  /* 0x0000001f0c037819 */ /* 0x000fc600000006ff */
[----:B------:R-:W-:-:S09]  /*28d0*/  ULEA UR4, UR7, UR21, 0x3 ;  /* 0x0000001507047291 */ /* 0x000fd2000f8e18ff */
[----:B------:R-:W2:Y:S02]  /*28e0*/  SYNCS.PHASECHK.TRANS64.TRYWAIT P0, [UR4], R3 ;  /* 0x00000003ff0075a7 */ /* 0x000ea40008001104 */
[----:B--2---:R-:W-:Y:S05]  /*28f0*/  @!P0 BRA `(.L_x_44) ;  /* 0x00000054003c8947 */ /* 0x004fea0003800000 */
.L_x_122:
[----:B------:R-:W-:-:S04]  /*2900*/  UIADD3 UR4, UPT, UPT, UR7, 0x1, URZ ;  /* 0x0000000107047890 */ /* 0x000fc8000fffe0ff */
[----:B------:R-:W-:-:S04]  /*2910*/  UISETP.NE.AND UP0, UPT, UR4, 0x8, UPT ;  /* 0x000000080400788c */ /* 0x000fc8000bf05270 */
[----:B------:R-:W-:Y:S02]  /*2920*/  USEL UR6, URZ, 0x1, UP0 ;  /* 0x00000001ff067887 */ /* 0x000fe40008000000 */
[----:B------:R-:W-:-:S04]  /*2930*/  USEL UR4, UR4, URZ, UP0 ;  /* 0x000000ff04047287 */ /* 0x000fc80008000000 */
[----:B------:R-:W-:Y:S01]  /*2940*/  ULEA UR5, UR4, UR21, 0x3 ;  /* 0x0000001504057291 */ /* 0x000fe2000f8e18ff */
[----:B------:R-:W-:-:S04]  /*2950*/  LOP3.LUT R2, R12, UR6, RZ, 0x3c, !PT ;  /* 0x000000060c027c12 */ /* 0x000fc8000f8e3cff */
[----:B-1----:R-:W-:-:S04]  /*2960*/  SHF.L.U32 R3, R2, 0x1f, RZ ;  /* 0x0000001f02037819 */ /* 0x002fc800000006ff */
[----:B------:R-:W1:Y:S02]  /*2970*/  SYNCS.PHASECHK.TRANS64.TRYWAIT P0, [UR5], R3 ;  /* 0x00000003ff0075a7 */ /* 0x000e640008001105 */
[----:B-1----:R-:W-:Y:S05]  /*2980*/  @!P0 BRA `(.L_x_45) ;  /* 0x0000005400308947 */ /* 0x002fea0003800000 */
.L_x_124:
        /* <DEDUP_REMOVED lines=9> */
.L_x_126:
        /* <DEDUP_REMOVED lines=9> */
.L_x_128:
        /* <DEDUP_REMOVED lines=9> */
.L_x_130:
        /* <DEDUP_REMOVED lines=9> */
.L_x_132:
        /* <DEDUP_REMOVED lines=9> */
.L_x_134:
[----:B------:R-:W-:-:S04]  /*2c60*/  UIADD3 UR4, UPT, UPT, UR4, 0x1, URZ ;  /* 0x0000000104047890 */ /* 0x000fc8000fffe0ff */
[----:B------:R-:W-:-:S04]  /*2c70*/  UISETP.NE.AND UP0, UPT, UR4, 0x8, UPT ;  /* 0x000000080400788c */ /* 0x000fc8000bf05270 */
[----:B------:R-:W-:Y:S02]  /*2c80*/  USEL UR5, URZ, 0x1, UP0 ;  /* 0x00000001ff057887 */ /* 0x000fe40008000000 */
[----:B------:R-:W-:-:S04]  /*2c90*/  USEL UR4, UR4, URZ, UP0 ;  /* 0x000000ff04047287 */ /* 0x000fc80008000000 */
[----:B------:R-:W-:Y:S01]  /*2ca0*/  ULEA UR4, UR4, UR21, 0x3 ;  /* 0x0000001504047291 */ /* 0x000fe2000f8e18ff */
[----:B-1----:R-:W-:-:S04]  /*2cb0*/  LOP3.LUT R3, R2, UR5, RZ, 0x3c, !PT ;  /* 0x0000000502037c12 */ /* 0x002fc8000f8e3cff */
[----:B------:R-:W-:Y:S01]  /*2cc0*/  SHF.L.U32 R3, R3, 0x1f, RZ ;  /* 0x0000001f03037819 */ /* 0x000fe200000006ff */
[----:B------:R-:W-:-:S07]  /*2cd0*/  IMAD.U32 R0, RZ, RZ, UR4 ;  /* 0x00000004ff007e24 */ /* 0x000fce000f8e00ff */
.L_x_51:
[----:B-1----:R1:W2:Y:S02]  /*2ce0*/  SYNCS.PHASECHK.TRANS64.TRYWAIT P0, [R0+URZ], R3 ;  /* 0x00000003000075a7 */ /* 0x0022a400080011ff */
[----:B--2---:R-:W-:Y:S05]  /*2cf0*/  @!P0 NANOSLEEP.SYNCS 0x989680 ;  /* 0x009896800000895d */ /* 0x004fea0003900000 */
[----:B------:R-:W2:Y:S02]  /*2d00*/  @!P0 SYNCS.PHASECHK.TRANS64 P0, [R0+URZ], R3 ;  /* 0x00000003000085a7 */ /* 0x000ea400080010ff */
[----:B--2---:R-:W-:Y:S05]  /*2d10*/  @P0 EXIT ;  /* 0x000000000000094d */ /* 0x004fea0003800000 */
[----:B------:R-:W-:Y:S05]  /*2d20*/  BRA `(.L_x_51) ;  /* 0xfffffffc00ec7947 */ /* 0x000fea000383ffff */
.L_x_23:
[----:B------:R-:W2:Y:S02]  /*2d30*/  S2UR UR4, SR_CgaCtaId ;  /* 0x00000000000479c3 */ /* 0x000ea40000008800 */
[----:B--2---:R-:W-:-:S04]  /*2d40*/  UISETP.NE.AND UP0, UPT, UR4, URZ, UPT ;  /* 0x000000ff0400728c */ /* 0x004fc8000bf05270 */
[----:B------:R-:W-:-:S09]  /*2d50*/  UISETP.NE.OR UP0, UPT, UR17, 0x1, UP0 ;  /* 0x000000011100788c */ /* 0x000fd20008705670 */
[----:B------:R-:W-:Y:S05]  /*2d60*/  BRA.U UP0, `(.L_x_52) ;  /* 0x00000005004c7547 */ /* 0x000fea000b800000 */
[----:B------:R-:W2:Y:S01]  /*2d70*/  S2UR UR5, SR_CgaCtaId ;  /* 0x00000000000579c3 */ /* 0x000ea20000008800 */
[----:B------:R-:W-:Y:S01]  /*2d80*/  UMOV UR4, 0x400 ;  /* 0x0000040000047882 */ /* 0x000fe20000000000 */
[----:B------:R-:W-:Y:S01]  /*2d90*/  ISETP.GE.U32.AND P2, PT, R0, 0x4, PT ;  /* 0x000000040000780c */ /* 0x000fe20003f46070 */
[----:B------:R-:W-:Y:S01]  /*2da0*/  IMAD.MOV.U32 R12, RZ, RZ, 0x1 ;  /* 0x00000001ff0c7424 */ /* 0x000fe200078e00ff */
[----:B------:R-:W-:Y:S02]  /*2db0*/  CS2R R10, SRZ ;  /* 0x00000000000a7805 */ /* 0x000fe4000001ff00 */
[----:B------:R-:W-:Y:S01]  /*2dc0*/  CS2R R8, SRZ ;  /* 0x0000000000087805 */ /* 0x000fe2000001ff00 */
[----:B--2---:R-:W-:-:S03]  /*2dd0*/  ULEA UR6, UR5, UR4, 0x18 ;  /* 0x0000000405067291 */ /* 0x004fc6000f8ec0ff */
[----:B------:R-:W-:-:S09]  /*2de0*/  UMOV UR5, URZ ;  /* 0x000000ff00057c82 */ /* 0x000fd20008000000 */
.L_x_56:
[----:B------:R-:W-:Y:S02]  /*2df0*/  LEA R2, R8, UR6, 0x3 ;  /* 0x0000000608027c11 */ /* 0x000fe4000f8e18ff */
[----:B------:R-:W-:-:S03]  /*2e00*/  SHF.L.U32 R5, R9, 0x1f, RZ ;  /* 0x0000001f09057819 */ /* 0x000fc600000006ff */
[----:B------:R-:W-:Y:S01]  /*2e10*/  VIADD R4, R2, 0x120 ;  /* 0x0000012002047836 */ /* 0x000fe20000000000 */
[----:B------:R-:W2:Y:S02]  /*2e20*/  SYNCS.PHASECHK.TRANS64.TRYWAIT P0, [R2+URZ+0x110], R5 ;  /* 0x00011005020075a7 */ /* 0x000ea400080011ff */
[----:B--2---:R-:W-:Y:S05]  /*2e30*/  @!P0 BRA `(.L_x_53) ;  /* 0x0000005000948947 */ /* 0x004fea0003800000 */
.L_x_135:
[----:B------:R-:W-:Y:S01]  /*2e40*/  ULEA UR4, UR5, UR6, 0x3 ;  /* 0x0000000605047291 */ /* 0x000fe2000f8e18ff */
[----:B------:R-:W-:Y:S02]  /*2e50*/  PRMT R4, RZ, 0x654, R4 ;  /* 0x00000654ff047816 */ /* 0x000fe40000000004 */
[----:B--2---:R-:W-:Y:S01]  /*2e60*/  SHF.L.U32 R5, R12, 0x1f, RZ ;  /* 0x0000001f0c057819 */ /* 0x004fe200000006ff */
[----:B------:R-:W-:Y:S01]  /*2e70*/  UIADD3 UR7, UPT, UPT, UR4, 0xb0, URZ ;  /* 0x000000b004077890 */ /* 0x000fe2000fffe0ff */
[----:B------:R2:W-:Y:S05]  /*2e80*/  SYNCS.ARRIVE.TRANS64.RED.A1T0 RZ, [R4+URZ], RZ ;  /* 0x000000ff04ff79a7 */ /* 0x0005ea00081004ff */
[----:B------:R-:W-:Y:S01]  /*2e90*/  IMAD.U32 R7, RZ, RZ, UR7 ;  /* 0x00000007ff077e24 */ /* 0x000fe2000f8e00ff */
[----:B------:R-:W3:Y:S04]  /*2ea0*/  SYNCS.PHASECHK.TRANS64.TRYWAIT P0, [UR4+0xc0], R5 ;  /* 0x0000c005ff0075a7 */ /* 0x000ee80008001104 */
[----:B------:R-:W-:Y:S01]  /*2eb0*/  PRMT R6, R0, 0x654, R7 ;  /* 0x0000065400067816 */ /* 0x000fe20000000007 */
[----:B--2---:R-:W-:Y:S01]  /*2ec0*/  @!P2 IMAD.MOV.U32 R4, RZ, RZ, 0x10 ;  /* 0x00000010ff04a424 */ /* 0x004fe200078e00ff */
[----:B---3--:R-:W-:Y:S06]  /*2ed0*/  @!P0 BRA `(.L_x_54) ;  /* 0x0000005000808947 */ /* 0x008fec0003800000 */
.L_x_137:
[----:B------:R-:W-:Y:S01]  /*2ee0*/  ULEA UR8, UR5, UR6, 0x4 ;  /* 0x0000000605087291 */ /* 0x000fe2000f8e20ff */
[----:B------:R-:W-:Y:S01]  /*2ef0*/  SEL R3, R6, R3, !P2 ;  /* 0x0000000306037207 */ /* 0x000fe20005000000 */
[----:B------:R-:W-:Y:S01]  /*2f00*/  UIADD3 UR9, UPT, UPT, UR4, 0xb0, URZ ;  /* 0x000000b004097890 */ /* 0x000fe2000fffe0ff */
[----:B--2---:R-:W-:Y:S01]  /*2f10*/  LEA R2, R11, UR6, 0x3 ;  /* 0x000000060b027c11 */ /* 0x004fe2000f8e18ff */
[----:B------:R-:W-:Y:S01]  /*2f20*/  UIADD3 UR8, UPT, UPT, UR8, 0x140, URZ ;  /* 0x0000014008087890 */ /* 0x000fe2000fffe0ff */
[----:B------:R-:W-:Y:S01]  /*2f30*/  SHF.L.U32 R5, R10, 0x1f, RZ ;  /* 0x0000001f0a057819 */ /* 0x000fe200000006ff */
[----:B------:R2:W-:Y:S01]  /*2f40*/  @!P2 SYNCS.ARRIVE.TRANS64.RED RZ, [R3+URZ], R4 ;  /* 0x0000000403ffa9a7 */ /* 0x0005e200080004ff */
[----:B------:R-:W-:Y:S01]  /*2f50*/  UIADD3 UR4, UPT, UPT, UR5, 0x1, URZ ;  /* 0x0000000105047890 */ /* 0x000fe2000fffe0ff */
[----:B------:R-:W-:-:S03]  /*2f60*/  VIADD R8, R8, 0x1 ;  /* 0x0000000108087836 */ /* 0x000fc60000000000 */
[----:B------:R-:W-:Y:S02]  /*2f70*/  UISETP.NE.AND UP0, UPT, UR4, 0x2, UPT ;  /* 0x000000020400788c */ /* 0x000fe4000bf05270 */
[----:B------:R-:W-:Y:S06]  /*2f80*/  UGETNEXTWORKID.BROADCAST [UR8], [UR9] ;  /* 0x00000000080073ca */ /* 0x000fec0008000100 */
[----:B------:R-:W-:Y:S01]  /*2f90*/  USEL UR7, URZ, 0x1, UP0 ;  /* 0x00000001ff077887 */ /* 0x000fe20008000000 */
[----:B------:R-:W-:Y:S01]  /*2fa0*/  ISETP.NE.AND P0, PT, R8, 0x2, PT ;  /* 0x000000020800780c */ /* 0x000fe20003f05270 */
[----:B------:R-:W-:Y:S01]  /*2fb0*/  USEL UR5, UR4, URZ, UP0 ;  /* 0x000000ff04057287 */ /* 0x000fe20008000000 */
[----:B------:R-:W3:Y:S03]  /*2fc0*/  SYNCS.PHASECHK.TRANS64.TRYWAIT P1, [R2+URZ+0xb0], R5 ;  /* 0x0000b005020075a7 */ /* 0x000ee600080211ff */
[----:B------:R-:W-:Y:S01]  /*2fd0*/  LOP3.LUT R12, R12, UR7, RZ, 0x3c, !PT ;  /* 0x000000070c0c7c12 */ /* 0x000fe2000f8e3cff */
[----:B--23--:R-:W-:Y:S07]  /*2fe0*/  @!P1 BRA `(.L_x_55) ;  /* 0x0000005000549947 */ /* 0x00cfee0003800000 */
.L_x_138:
[C---:B------:R-:W-:Y:S01]  /*2ff0*/  LEA R4, R11.reuse, UR6, 0x4 ;  /* 0x000000060b047c11 */ /* 0x040fe2000f8e20ff */
[----:B--2---:R-:W-:Y:S01]  /*3000*/  VIADD R2, R2, 0xc0 ;  /* 0x000000c002027836 */ /* 0x004fe20000000000 */
[----:B------:R-:W-:Y:S01]  /*3010*/  SEL R8, R8, RZ, P0 ;  /* 0x000000ff08087207 */ /* 0x000fe20000000000 */
[----:B------:R-:W-:-:S03]  /*3020*/  VIADD R11, R11, 0x1 ;  /* 0x000000010b0b7836 */ /* 0x000fc60000000000 */
[----:B------:R-:W2:Y:S01]  /*3030*/  LDS.128 R4, [R4+0x140] ;  /* 0x0001400004047984 */ /* 0x000ea20000000c00 */
[----:B------:R-:W-:Y:S02]  /*3040*/  PRMT R2, RZ, 0x654, R2 ;  /* 0x00000654ff027816 */ /* 0x000fe40000000002 */
[C---:B------:R-:W-:Y:S01]  /*3050*/  ISETP.NE.AND P1, PT, R11.reuse, 0x2, PT ;  /* 0x000000020b00780c */ /* 0x040fe20003f25270 */
[----:B------:R-:W-:Y:S01]  /*3060*/  @!PT LDS RZ, [RZ] ;  /* 0x00000000fffff984 */ /* 0x000fe20000000800 */
[----:B------:R-:W-:Y:S01]  /*3070*/  @!PT LDS RZ, [RZ] ;  /* 0x00000000fffff984 */ /* 0x000fe20000000800 */
[----:B------:R-:W-:Y:S01]  /*3080*/  @!PT LDS RZ, [RZ] ;  /* 0x00000000fffff984 */ /* 0x000fe20000000800 */
[----:B------:R-:W-:Y:S01]  /*3090*/  @!PT LDS RZ, [RZ] ;  /* 0x00000000fffff984 */ /* 0x000fe20000000800 */
[----:B------:R3:W-:Y:S06]  /*30a0*/  MEMBAR.ALL.CTA ;  /* 0x0000000000007992 */ /* 0x0007ec0000008000 */
[----:B---3--:R-:W3:Y:S01]  /*30b0*/  FENCE.VIEW.ASYNC.S ;  /* 0x00000000000073c6 */ /* 0x008ee20000000000 */
[----:B------:R-:W-:Y:S01]  /*30c0*/  SEL R11, R11, RZ, P1 ;  /* 0x000000ff0b0b7207 */ /* 0x000fe20000800000 */
[----:B---3--:R3:W-:Y:S01]  /*30d0*/  SYNCS.ARRIVE.TRANS64.RED.A1T0 RZ, [R2+URZ], RZ ;  /* 0x000000ff02ff79a7 */ /* 0x0087e200081004ff */
[----:B--2---:R-:W-:-:S02]  /*30e0*/  LOP3.LUT P3, RZ, R6, 0x1, RZ, 0xc0, !PT ;  /* 0x0000000106ff7812 */ /* 0x004fc4000786c0ff */
[----:B------:R-:W-:-:S04]  /*30f0*/  SEL R5, RZ, 0x1, P1 ;  /* 0x00000001ff057807 */ /* 0x000fc80000800000 */
[----:B------:R-:W-:Y:S02]  /*3100*/  LOP3.LUT R10, R10, R5, RZ, 0x3c, !PT ;  /* 0x000000050a0a7212 */ /* 0x000fe400078e3cff */
[----:B---3--:R-:W-:-:S04]  /*3110*/  SEL R2, RZ, 0x1, P0 ;  /* 0x00000001ff027807 */ /* 0x008fc80000000000 */
[----:B------:R-:W-:Y:S01]  /*3120*/  LOP3.LUT R9, R9, R2, RZ, 0x3c, !PT ;  /* 0x0000000209097212 */ /* 0x000fe200078e3cff */
[----:B------:R-:W-:Y:S06]  /*3130*/  @P3 BRA `(.L_x_56) ;  /* 0xfffffffc002c3947 */ /* 0x000fec000383ffff */
[----:B------:R-:W-:Y:S01]  /*3140*/  ULEA UR4, UR5, UR6, 0x3 ;  /* 0x0000000605047291 */ /* 0x000fe2000f8e18ff */
[----:B------:R-:W-:-:S08]  /*3150*/  SHF.L.U32 R3, R12, 0x1f, RZ ;  /* 0x0000001f0c037819 */ /* 0x000fd000000006ff */
[----:B------:R-:W2:Y:S02]  /*3160*/  SYNCS.PHASECHK.TRANS64 P0, [UR4+0xc0], R3 ;  /* 0x0000c003ff0075a7 */ /* 0x000ea40008001004 */
[----:B--2---:R-:W-:Y:S05]  /*3170*/  @P0 BRA `(.L_x_57) ;  /* 0x0000000000080947 */ /* 0x004fea0003800000 */
[----:B------:R-:W2:Y:S02]  /*3180*/  SYNCS.PHASECHK.TRANS64.TRYWAIT P0, [UR4+0xc0], R3 ;  /* 0x0000c003ff0075a7 */ /* 0x000ea40008001104 */
[----:B--2---:R-:W-:Y:S05]  /*3190*/  @!P0 BRA `(.L_x_58) ;  /* 0x0000004c00fc8947 */ /* 0x004fea0003800000 */
.L_x_57:
[----:B------:R-:W-:-:S04]  /*31a0*/  UIADD3 UR7, UPT, UPT, UR5, 0x1, URZ ;  /* 0x0000000105077890 */ /* 0x000fc8000fffe0ff */
[----:B------:R-:W-:-:S04]  /*31b0*/  UISETP.NE.AND UP0, UPT, UR7, 0x2, UPT ;  /* 0x000000020700788c */ /* 0x000fc8000bf05270 */
[----:B------:R-:W-:Y:S02]  /*31c0*/  USEL UR8, URZ, 0x1, UP0 ;  /* 0x00000001ff087887 */ /* 0x000fe40008000000 */
[----:B------:R-:W-:-:S04]  /*31d0*/  USEL UR7, UR7, URZ, UP0 ;  /* 0x000000ff07077287 */ /* 0x000fc80008000000 */
[----:B------:R-:W-:Y:S01]  /*31e0*/  ULEA UR7, UR7, UR6, 0x3 ;  /* 0x0000000607077291 */ /* 0x000fe2000f8e18ff */
[----:B--2---:R-:W-:-:S04]  /*31f0*/  LOP3.LUT R3, R12, UR8, RZ, 0x3c, !PT ;  /* 0x000000080c037c12 */ /* 0x004fc8000f8e3cff */
[----:B------:R-:W-:-:S04]  /*3200*/  SHF.L.U32 R0, R3, 0x1f, RZ ;  /* 0x0000001f03007819 */ /* 0x000fc800000006ff */
[----:B------:R-:W2:Y:S02]  /*3210*/  SYNCS.PHASECHK.TRANS64 P0, [UR7+0xc0], R0 ;  /* 0x0000c000ff0075a7 */ /* 0x000ea40008001007 */
[----:B-12---:R-:W-:Y:S05]  /*3220*/  @P0 EXIT ;  /* 0x000000000000094d */ /* 0x006fea0003800000 */
[----:B------:R-:W-:Y:S02]  /*3230*/  SHF.L.U32 R3, R3, 0x1f, RZ ;  /* 0x0000001f03037819 */ /* 0x000fe400000006ff */
[----:B------:R-:W-:-:S07]  /*3240*/  MOV R0, UR7 ;  /* 0x0000000700007c02 */ /* 0x000fce0008000f00 */
.L_x_59:
[----:B-1----:R1:W2:Y:S02]  /*3250*/  SYNCS.PHASECHK.TRANS64.TRYWAIT P0, [R0+URZ+0xc0], R3 ;  /* 0x0000c003000075a7 */ /* 0x0022a400080011ff */
[----:B--2---:R-:W-:Y:S05]  /*3260*/  @!P0 NANOSLEEP.SYNCS 0x989680 ;  /* 0x009896800000895d */ /* 0x004fea0003900000 */
[----:B------:R-:W2:Y:S02]  /*3270*/  @!P0 SYNCS.PHASECHK.TRANS64 P0, [R0+URZ+0xc0], R3 ;  /* 0x0000c003000085a7 */ /* 0x000ea400080010ff */
[----:B--2---:R-:W-:Y:S05]  /*3280*/  @P0 EXIT ;  /* 0x000000000000094d */ /* 0x004fea0003800000 */
[----:B------:R-:W-:Y:S05]  /*3290*/  BRA `(.L_x_59) ;  /* 0xfffffffc00ec7947 */ /* 0x000fea000383ffff */
.L_x_52:
[----:B------:R-:W-:Y:S05]  /*32a0*/  BRA.U UP4, `(.L_x_60) ;  /* 0x0000000d04d87547 */ /* 0x000fea000b800000 */
[----:B------:R-:W2:Y:S01]  /*32b0*/  S2UR UR7, SR_CgaCtaId ;  /* 0x00000000000779c3 */ /* 0x000ea20000008800 */
[----:B------:R-:W-:Y:S01]  /*32c0*/  UMOV UR4, 0x40 ;  /* 0x0000004000047882 */ /* 0x000fe20000000000 */
[----:B------:R-:W-:Y:S01]  /*32d0*/  NOP ;  /* 0x0000000000007918 */ /* 0x000fe20000000000 */
[----:B------:R-:W-:Y:S01]  /*32e0*/  UMOV UR6, 0x400 ;  /* 0x0000040000067882 */ /* 0x000fe20000000000 */
[----:B--2---:R-:W-:Y:S02]  /*32f0*/  ULEA UR5, UR7, UR4, 0x18 ;  /* 0x0000000407057291 */ /* 0x004fe4000f8ec0ff */
[----:B------:R-:W-:-:S07]  /*3300*/  ULEA UR6, UR7, UR6, 0x18 ;  /* 0x0000000607067291 */ /* 0x000fce000f8ec0ff */
[----:B------:R-:W2:Y:S02]  /*3310*/  LDS.U8 R0, [UR5+0x1c] ;  /* 0x00001c05ff007984 */ /* 0x000ea40008000000 */
[----:B--2---:R-:W-:-:S13]  /*3320*/  ISETP.NE.AND P0, PT, R0, RZ, PT ;  /* 0x000000ff0000720c */ /* 0x004fda0003f05270 */
[----:B------:R-:W-:Y:S05]  /*3330*/  @P0 BRA `(.L_x_61) ;  /* 0x0000000000580947 */ /* 0x000fea0003800000 */
[----:B------:R-:W-:-:S13]  /*3340*/  ELECT P0, URZ, PT ;  /* 0x0000000000ff782f */ /* 0x000fda0003800000 */
[----:B------:R-:W-:Y:S05]  /*3350*/  @!P0 BRA `(.L_x_62) ;  /* 0x0000000000608947 */ /* 0x000fea0003800000 */
[----:B------:R-:W-:Y:S01]  /*3360*/  UMOV UR4, 0x10 ;  /* 0x0000001000047882 */ /* 0x000fe20000000000 */
[----:B------:R-:W-:Y:S01]  /*3370*/  HFMA2 R0, -RZ, RZ, 0, 5.9604644775390625e-08 ;  /* 0x00000001ff007431 */ /* 0x000fe200000001ff */
[----:B------:R-:W-:-:S03]  /*3380*/  MOV R3, 0xffff ;  /* 0x0000ffff00037802 */ /* 0x000fc60000000f00 */
[----:B------:R-:W-:Y:S04]  /*3390*/  DEPBAR.LE SB2, 0x36 ;  /* 0x0000ad800000791a */ /* 0x000fe80000000000 */
[----:B------:R-:W2:Y:S02]  /*33a0*/  UTCATOMSWS.FIND_AND_SET.ALIGN UP0, UR4, UR4 ;  /* 0x00000004000475e3 */ /* 0x000ea40008000800 */
[----:B--2---:R-:W-:Y:S01]  /*33b0*/  MOV R4, UR4 ;  /* 0x0000000400047c02 */ /* 0x004fe20008000f00 */
[----:B------:R-:W-:Y:S06]  /*33c0*/  BRA.U UP0, `(.L_x_63) ;  /* 0x0000000100187547 */ /* 0x000fec000b800000 */
.L_x_64:
[----:B------:R-:W-:Y:S05]  /*33d0*/  NANOSLEEP 0x64 ;  /* 0x000000640000795d */ /* 0x000fea0003800000 */
[----:B------:R-:W-:-:S05]  /*33e0*/  UMOV UR4, 0x10 ;  /* 0x0000001000047882 */ /* 0x000fca0000000000 */
[----:B------:R-:W-:Y:S04]  /*33f0*/  DEPBAR.LE SB2, 0x36 ;  /* 0x0000ad800000791a */ /* 0x000fe80000000000 */
[----:B------:R-:W2:Y:S02]  /*3400*/  UTCATOMSWS.FIND_AND_SET.ALIGN UP0, UR4, UR4 ;  /* 0x00000004000475e3 */ /* 0x000ea40008000800 */
[----:B--2---:R-:W-:Y:S01]  /*3410*/  MOV R4, UR4 ;  /* 0x0000000400047c02 */ /* 0x004fe20008000f00 */
[----:B------:R-:W-:Y:S05]  /*3420*/  BRA.U !UP0, `(.L_x_64) ;  /* 0xfffffffd08e87547 */ /* 0x000fea000b83ffff */
.L_x_63:
[-C--:B------:R-:W-:Y:S02]  /*3430*/  SHF.L.U32 R3, R3, R4.reuse, RZ ;  /* 0x0000000403037219 */ /* 0x080fe400000006ff */
[----:B------:R-:W-:Y:S01]  /*3440*/  SHF.L.U32 R0, R0, R4, RZ ;  /* 0x0000000400007219 */ /* 0x000fe200000006ff */
[----:B------:R-:W-:Y:S02]  /*3450*/  IMAD.SHL.U32 R4, R4, 0x20, RZ ;  /* 0x0000002004047824 */ /* 0x000fe400078e00ff */
[----:B------:R2:W-:Y:S04]  /*3460*/  ATOMS.OR RZ, [UR5+0x14], R3 ;  /* 0x00001403ffff798c */ /* 0x0005e8000b000005 */
[----:B------:R2:W-:Y:S04]  /*3470*/  ATOMS.OR RZ, [UR5+0x18], R0 ;  /* 0x00001800ffff798c */ /* 0x0005e8000b000005 */
[----:B------:R2:W-:Y:S01]  /*3480*/  STS [UR6+0x160], R4 ;  /* 0x00016004ff007988 */ /* 0x0005e20008000806 */
[----:B------:R-:W-:Y:S05]  /*3490*/  BRA `(.L_x_62) ;  /* 0x0000000000107947 */ /* 0x000fea0003800000 */
.L_x_61:
[----:B------:R-:W-:Y:S02]  /*34a0*/  MOV R0, 0xffffffff ;  /* 0xffffffff00007802 */ /* 0x000fe40000000f00 */
[----:B------:R-:W-:-:S03]  /*34b0*/  MOV R4, 0x34e0 ;  /* 0x000034e000047802 */ /* 0x000fc60000000f00 */
[----:B------:R2:W-:Y:S04]  /*34c0*/  STS [UR6+0x160], R0 ;  /* 0x00016000ff007988 */ /* 0x0005e80008000806 */
[----:B-12--5:R-:W-:Y:S05]  /*34d0*/  CALL.REL.NOINC `($__internal_1_$__cuda_sm10x_tcgen05_guardrail_trap_phase_invalid_during_alloc) ;  /* 0x0000005000b87944 */ /* 0x026fea0003c00000 */
.L_x_62:
[----:B------:R-:W-:Y:S05]  /*34e0*/  WARPSYNC.ALL ;  /* 0x0000000000007948 */ /* 0x000fea0003800000 */
[----:B------:R-:W3:Y:S01]  /*34f0*/  S2UR UR4, SR_CgaCtaId ;  /* 0x00000000000479c3 */ /* 0x000ee20000008800 */
[----:B------:R-:W-:Y:S01]  /*3500*/  UMOV UR26, 0x400 ;  /* 0x00000400001a7882 */ /* 0x000fe20000000000 */
[----:B------:R-:W-:-:S06]  /*3510*/  NOP ;  /* 0x0000000000007918 */ /* 0x000fcc0000000000 */
[----:B------:R-:W-:Y:S06]  /*3520*/  BAR.ARV 0x6, 0xa0 ;  /* 0x0182800000007b1d */ /* 0x000fec0000002000 */
[----:B------:R-:W4:Y:S01]  /*3530*/  LDCU UR5, c[0x0][0x38c] ;  /* 0x00007180ff0577ac */ /* 0x000f220008000800 */
[----:B------:R-:W-:Y:S01]  /*3540*/  LOP3.LUT R2, R2, 0xffff, RZ, 0xc0, !PT ;  /* 0x0000ffff02027812 */ /* 0x000fe200078ec0ff */
[----:B------:R-:W-:Y:S01]  /*3550*/  IMAD.MOV.U32 R11, RZ, RZ, 0x1 ;  /* 0x00000001ff0b7424 */ /* 0x000fe200078e00ff */
[----:B------:R-:W-:Y:S01]  /*3560*/  CS2R R8, SRZ ;  /* 0x0000000000087805 */ /* 0x000fe2000001ff00 */
[----:B------:R-:W1:Y:S01]  /*3570*/  LDCU UR7, c[0x0][0x38c] ;  /* 0x00007180ff0777ac */ /* 0x000e620008000800 */
[----:B------:R-:W-:Y:S01]  /*3580*/  R2UR UR27, R2 ;  /* 0x00000000021b72ca */ /* 0x000fe200000e0000 */
[----:B------:R-:W-:Y:S01]  /*3590*/  IMAD.MOV.U32 R10, RZ, RZ, RZ ;  /* 0x000000ffff0a7224 */ /* 0x000fe200078e00ff */
[----:B------:R-:W-:Y:S01]  /*35a0*/  UMOV UR30, URZ ;  /* 0x000000ff001e7c82 */ /* 0x000fe20008000000 */
[----:B------:R-:W-:Y:S01]  /*35b0*/  UMOV UR24, URZ ;  /* 0x000000ff00187c82 */ /* 0x000fe20008000000 */
[----:B---3--:R-:W-:Y:S01]  /*35c0*/  ULEA UR26, UR4, UR26, 0x18 ;  /* 0x0000001a041a7291 */ /* 0x008fe2000f8ec0ff */
[----:B------:R-:W-:Y:S01]  /*35d0*/  UMOV UR38, 0x0 ;  /* 0x0000000000267882 */ /* 0x000fe20000000000 */
[----:B------:R-:W-:-:S02]  /*35e0*/  UMOV UR39, 0x4200010 ;  /* 0x0420001000277882 */ /* 0x000fc40000000000 */
[----:B------:R-:W-:Y:S02]  /*35f0*/  UIADD3 UR4, UPT, UPT, UR26, 0x4400, URZ ;  /* 0x000044001a047890 */ /* 0x000fe4000fffe0ff */
[----:B------:R-:W-:Y:S02]  /*3600*/  UIADD3 UR6, UPT, UPT, UR26, 0x14400, URZ ;  /* 0x000144001a067890 */ /* 0x000fe4000fffe0ff */
[----:B----4-:R-:W-:Y:S01]  /*3610*/  UIADD3 UR5, UPT, UPT, UR5, 0x7f, URZ ;  /* 0x0000007f05057890 */ /* 0x010fe2000fffe0ff */
[----:B--2---:R-:W2:Y:S01]  /*3620*/  LDS R0, [UR26+0x160] ;  /* 0x0001601aff007984 */ /* 0x004ea20008000800 */
[----:B-1----:R-:W-:Y:S01]  /*3630*/  UMOV UR36, 0x0 ;  /* 0x0000000000247882 */ /* 0x002fe20000000000 */
[----:B------:R-:W-:Y:S01]  /*3640*/  UMOV UR37, 0x4200010 ;  /* 0x0420001000257882 */ /* 0x000fe20000000000 */
[----:B------:R-:W-:Y:S02]  /*3650*/  USHF.R.S32.HI UR40, URZ, 0x1f, UR5 ;  /* 0x0000001fff287899 */ /* 0x000fe40008011405 */
[----:B------:R-:W-:-:S02]  /*3660*/  UISETP.GE.AND UP4, UPT, UR7, 0x1, UPT ;  /* 0x000000010700788c */ /* 0x000fc4000bf86270 */
[----:B------:R-:W-:Y:S02]  /*3670*/  ULEA.HI UR40, UR40, UR5, URZ, 0x7 ;  /* 0x0000000528287291 */ /* 0x000fe4000f8f38ff */
[----:B------:R-:W-:Y:S02]  /*3680*/  USHF.R.U32.HI UR5, URZ, 0x4, UR4 ;  /* 0x00000004ff057899 */ /* 0x000fe40008011604 */
[----:B------:R-:W-:Y:S02]  /*3690*/  USHF.R.S32.HI UR40, URZ, 0x7, UR40 ;  /* 0x00000007ff287899 */ /* 0x000fe40008011428 */
[----:B------:R-:W-:Y:S02]  /*36a0*/  USHF.R.U32.HI UR4, URZ, 0x4, UR6 ;  /* 0x00000004ff047899 */ /* 0x000fe40008011606 */
[----:B------:R-:W-:Y:S02]  /*36b0*/  UISETP.LT.AND UP0, UPT, UR40, 0x1, UPT ;  /* 0x000000012800788c */ /* 0x000fe4000bf01270 */
[----:B------:R-:W-:-:S02]  /*36c0*/  ULOP3.LUT UR5, UR5, 0x3fff, URZ, 0xc0, !UPT ;  /* 0x00003fff05057892 */ /* 0x000fc4000f8ec0ff */
[----:B------:R-:W-:Y:S02]  /*36d0*/  ULOP3.LUT UR4, UR4, 0x3fff, URZ, 0xc0, !UPT ;  /* 0x00003fff04047892 */ /* 0x000fe4000f8ec0ff */
[----:B------:R-:W-:Y:S02]  /*36e0*/  USEL UR41, UR40, 0x1, !UP0 ;  /* 0x0000000128297887 */ /* 0x000fe4000c000000 */
[----:B------:R-:W-:Y:S02]  /*36f0*/  ULOP3.LUT UR28, UR5, 0x10000, URZ, 0xfc, !UPT ;  /* 0x00010000051c7892 */ /* 0x000fe4000f8efcff */
[----:B------:R-:W-:Y:S02]  /*3700*/  ULOP3.LUT UR29, UR4, 0x10000, URZ, 0xfc, !UPT ;  /* 0x00010000041d7892 */ /* 0x000fe4000f8efcff */
[----:B------:R-:W-:Y:S01]  /*3710*/  UIADD3 UR41, UPT, UPT, -UR41, URZ, URZ ;  /* 0x000000ff29297290 */ /* 0x000fe2000fffe1ff */
[----:B------:R-:W-:Y:S01]  /*3720*/  UMOV UR34, 0x0 ;  /* 0x0000000000227882 */ /* 0x000fe20000000000 */
[----:B------:R-:W-:Y:S01]  /*3730*/  UMOV UR35, 0x4200010 ;  /* 0x0420001000237882 */ /* 0x000fe20000000000 */
[----:B------:R-:W-:Y:S01]  /*3740*/  UMOV UR32, 0x0 ;  /* 0x0000000000207882 */ /* 0x000fe20000000000 */
[----:B------:R-:W-:Y:S01]  /*3750*/  UMOV UR33, 0x4200010 ;  /* 0x0420001000217882 */ /* 0x000fe20000000000 */
[----:B--2---:R-:W-:-:S15]  /*3760*/  R2UR UR42, R0 ;  /* 0x00000000002a72ca */ /* 0x004fde00000e0000 */
.L_x_71:
[----:B------:R-:W-:Y:S02]  /*3770*/  LEA R0, R10, UR26, 0x3 ;  /* 0x0000001a0a007c11 */ /* 0x000fe4000f8e18ff */
[----:B------:R-:W-:Y:S02]  /*3780*/  SHF.L.U32 R5, R9, 0x1f, RZ ;  /* 0x0000001f09057819 */ /* 0x000fe400000006ff */
[----:B------:R-:W-:Y:S01]  /*3790*/  PLOP3.LUT P0, PT, PT, PT, UP4, 0x80, 0x8 ;  /* 0x000000000008781c */ /* 0x000fe20003f0f048 */
[----:B------:R-:W-:Y:S01]  /*37a0*/  VIADD R3, R0, 0xc0 ;  /* 0x000000c000037836 */ /* 0x000fe20000000000 */
[----:B-1----:R-:W1:Y:S02]  /*37b0*/  SYNCS.PHASECHK.TRANS64.TRYWAIT P1, [R0+URZ+0xb0], R5 ;  /* 0x0000b005000075a7 */ /* 0x002e6400080211ff */
[----:B-1-3--:R-:W-:Y:S09]  /*37c0*/  @!P1 BRA `(.L_x_65) ;  /* 0x0000004800889947 */ /* 0x00aff20003800000 */
.L_x_140:
[----:B------:R-:W-:Y:S01]  /*37d0*/  LEA R4, R10, UR26, 0x4 ;  /* 0x0000001a0a047c11 */ /* 0x000fe2000f8e20ff */
[----:B------:R-:W-:Y:S01]  /*37e0*/  @UP4 ULEA UR4, UR24, UR26, 0x3 ;  /* 0x0000001a18044291 */ /* 0x000fe2000f8e18ff */
[----:B------:R-:W-:Y:S01]  /*37f0*/  PLOP3.LUT P2, PT, PT, PT, PT, 0x80, 0x8 ;  /* 0x000000000008781c */ /* 0x000fe20003f4f070 */
[----:B------:R-:W-:Y:S01]  /*3800*/  ULEA UR31, UR30, UR26, 0x3 ;  /* 0x0000001a1e1f7291 */ /* 0x000fe2000f8e18ff */
[----:B------:R-:W-:Y:S02]  /*3810*/  PRMT R3, RZ, 0x654, R3 ;  /* 0x00000654ff037816 */ /* 0x000fe40000000003 */
[----:B-1----:R-:W1:Y:S01]  /*3820*/  LDS.128 R4, [R4+0x140] ;  /* 0x0001400004047984 */ /* 0x002e620000000c00 */
[----:B------:R-:W-:Y:S02]  /*3830*/  @P0 SHF.L.U32 R2, R8, 0x1f, RZ ;  /* 0x0000001f08020819 */ /* 0x000fe400000006ff */
[----:B------:R-:W-:Y:S01]  /*3840*/  SHF.L.U32 R0, R11, 0x1f, RZ ;  /* 0x0000001f0b007819 */ /* 0x000fe200000006ff */
[----:B------:R-:W-:Y:S01]  /*3850*/  @!PT LDS RZ, [RZ] ;  /* 0x00000000fffff984 */ /* 0x000fe20000000800 */
[----:B------:R-:W-:Y:S01]  /*3860*/  @!PT LDS RZ, [RZ] ;  /* 0x00000000fffff984 */ /* 0x000fe20000000800 */
[----:B------:R-:W-:Y:S01]  /*3870*/  @!PT LDS RZ, [RZ] ;  /* 0x00000000fffff984 */ /* 0x000fe20000000800 */
[----:B------:R-:W-:Y:S01]  /*3880*/  @!PT LDS RZ, [RZ] ;  /* 0x00000000fffff984 */ /* 0x000fe20000000800 */
[----:B------:R2:W-:Y:S06]  /*3890*/  MEMBAR.ALL.CTA ;  /* 0x0000000000007992 */ /* 0x0005ec0000008000 */
[----:B--2---:R-:W2:Y:S02]  /*38a0*/  FENCE.VIEW.ASYNC.S ;  /* 0x00000000000073c6 */ /* 0x004ea40000000000 */
[----:B--2---:R2:W-:Y:S01]  /*38b0*/  SYNCS.ARRIVE.TRANS64.RED.A1T0 RZ, [R3+URZ], RZ ;  /* 0x000000ff03ff79a7 */ /* 0x0045e200081004ff */
[----:B------:R2:W3:Y:S01]  /*38c0*/  @P0 SYNCS.PHASECHK.TRANS64.TRYWAIT P2, [UR4], R2 ;  /* 0x00000002ff0005a7 */ /* 0x0004e20008041104 */
[----:B------:R-:W-:Y:S01]  /*38d0*/  ULEA.HI UR4, UR30, UR30, URZ, 0x1 ;  /* 0x0000001e1e047291 */ /* 0x000fe2000f8f08ff */
[----:B-1----:R-:W-:-:S03]  /*38e0*/  LOP3.LUT P1, RZ, R6, 0x1, RZ, 0xc0, !PT ;  /* 0x0000000106ff7812 */ /* 0x002fc6000782c0ff */
[----:B------:R-:W-:Y:S02]  /*38f0*/  USHF.L.U32 UR11, UR4, 0x6, URZ ;  /* 0x00000006040b7899 */ /* 0x000fe400080006ff */
[----:B------:R-:W-:Y:S02]  /*3900*/  ULOP3.LUT UR4, UR4, 0xffe, URZ, 0xc0, !UPT ;  /* 0x00000ffe04047892 */ /* 0x000fe4000f8ec0ff */
[----:B------:R-:W-:Y:S02]  /*3910*/  ULOP3.LUT UR11, UR11, 0xffffff80, URZ, 0xc0, !UPT ;  /* 0xffffff800b0b7892 */ /* 0x000fe4000f8ec0ff */
[----:B------:R-:W-:Y:S02]  /*3920*/  UIADD3 UR4, UPT, UPT, -UR4, UR30, URZ ;  /* 0x0000001e04047290 */ /* 0x000fe4000fffe1ff */
[----:B------:R-:W-:Y:S01]  /*3930*/  UIADD3 UR11, UPT, UPT, UR42, UR11, URZ ;  /* 0x0000000b2a0b7290 */ /* 0x000fe2000fffe0ff */
[----:B------:R-:W1:Y:S03]  /*3940*/  SYNCS.PHASECHK.TRANS64.TRYWAIT P0, [UR31+0xf0], R0 ;  /* 0x0000f000ff0075a7 */ /* 0x000e66000800111f */
[----:B------:R-:W-:Y:S01]  /*3950*/  ULEA UR11, UR4, UR11, 0x14 ;  /* 0x0000000b040b7291 */ /* 0x000fe2000f8ea0ff */
[----:B-123--:R-:W-:Y:S11]  /*3960*/  @!P0 BRA `(.L_x_66) ;  /* 0x0000004800348947 */ /* 0x00eff60003800000 */
.L_x_142:
[----:B------:R-:W-:Y:S01]  /*3970*/  IADD3 R10, PT, PT, R10, 0x1, RZ ;  /* 0x000000010a0a7810 */ /* 0x000fe20007ffe0ff */
[----:B------:R-:W-:Y:S06]  /*3980*/  BRA.U !UP4, `(.L_x_67) ;  /* 0x000000010cc07547 */ /* 0x000fec000b800000 */
[----:B------:R-:W-:Y:S01]  /*3990*/  UPLOP3.LUT UP2, UPT, UPT, UPT, UPT, 0x40, 0x4 ;  /* 0x000000000004789c */ /* 0x000fe20003f4e870 */
[----:B------:R-:W-:Y:S01]  /*39a0*/  UMOV UR23, UR41 ;  /* 0x0000002900177c82 */ /* 0x000fe20008000000 */
[----:B------:R-:W-:Y:S01]  /*39b0*/  UMOV UR22, UR40 ;  /* 0x0000002800167c82 */ /* 0x000fe20008000000 */
[----:B------:R-:W-:-:S08]  /*39c0*/  UMOV UR10, UR24 ;  /* 0x00000018000a7c82 */ /* 0x000fd00008000000 */
.L_x_70:
[----:B------:R-:W-:Y:S02]  /*39d0*/  UIADD3 UR23, UPT, UPT, UR23, 0x1, URZ ;  /* 0x0000000117177890 */ /* 0x000fe4000fffe0ff */
[----:B--2---:R-:W-:Y:S02]  /*39e0*/  ULEA UR5, UR10, UR26, 0x3 ;  /* 0x0000001a0a057291 */ /* 0x004fe4000f8e18ff */
[----:B------:R-:W-:Y:S01]  /*39f0*/  UISETP.NE.AND UP3, UPT, UR23, URZ, UPT ;  /* 0x000000ff1700728c */ /* 0x000fe2000bf65270 */
[----:B---3--:R-:W-:Y:S10]  /*3a00*/  @P2 BRA `(.L_x_68) ;  /* 0x00000000000c2947 */ /* 0x008ff40003800000 */
[----:B-1----:R-:W-:Y:S04]  /*3a10*/  SHF.L.U32 R3, R8, 0x1f, RZ ;  /* 0x0000001f08037819 */ /* 0x002fe800000006ff */
[----:B------:R-:W1:Y:S02]  /*3a20*/  SYNCS.PHASECHK.TRANS64.TRYWAIT P0, [UR5], R3 ;  /* 0x00000003ff0075a7 */ /* 0x000e640008001105 */
[----:B-1----:R-:W-:Y:S05]  /*3a30*/  @!P0 BRA `(.L_x_69) ;  /* 0x0000004800188947 */ /* 0x002fea0003800000 */
.L_x_68:
[----:B------:R-:W-:Y:S01]  /*3a40*/  UISETP.NE.AND UP0, UPT, UR22, 0x1, UPT ;  /* 0x000000011600788c */ /* 0x000fe2000bf05270 */
[----:B------:R-:W-:Y:S01]  /*3a50*/  PLOP3.LUT P2, PT, PT, PT, PT, 0x80, 0x8 ;  /* 0x000000000008781c */ /* 0x000fe20003f4f070 */
[----:B------:R-:W-:Y:S02]  /*3a60*/  UIADD3 UR4, UPT, UPT, UR10, 0x1, URZ ;  /* 0x000000010a047890 */ /* 0x000fe4000fffe0ff */
[----:B------:R-:W-:Y:S02]  /*3a70*/  UIADD3 UR25, UPT, UPT, UR5, 0x40, URZ ;  /* 0x0000004005197890 */ /* 0x000fe4000fffe0ff */
[----:B------:R-:W-:Y:S01]  /*3a80*/  UISETP.NE.AND UP1, UPT, UR4, 0x8, UPT ;  /* 0x000000080400788c */ /* 0x000fe2000bf25270 */
[----:B------:R-:W-:Y:S01]  /*3a90*/  PLOP3.LUT P0, PT, PT, PT, UP0, 0x80, 0x8 ;  /* 0x000000000008781c */ /* 0x000fe20003f0f008 */
[----:B------:R-:W-:Y:S02]  /*3aa0*/  UIADD3 UR22, UPT, UPT, UR22, -0x1, URZ ;  /* 0xffffffff16167890 */ /* 0x000fe4000fffe0ff */
[----:B------:R-:W-:Y:S02]  /*3ab0*/  USEL UR6, URZ, 0x1, UP1 ;  /* 0x00000001ff067887 */ /* 0x000fe40008800000 */
[----:B------:R-:W-:Y:S01]  /*3ac0*/  USEL UR24, UR4, URZ, UP1 ;  /* 0x000000ff04187287 */ /* 0x000fe20008800000 */
[----:B------:R-:W-:Y:S01]  /*3ad0*/  UMOV UR7, 0x40004040 ;  /* 0x4000404000077882 */ /* 0x000fe20000000000 */
[----:B------:R-:W-:Y:S02]  /*3ae0*/  UMOV UR5, 0x40004040 ;  /* 0x4000404000057882 */ /* 0x000fe40000000000 */
[----:B------:R-:W-:Y:S01]  /*3af0*/  @UP0 ULEA UR4, UR24, UR26, 0x3 ;  /* 0x0000001a18040291 */ /* 0x000fe2000f8e18ff */
[----:B------:R-:W-:Y:S01]  /*3b00*/  LOP3.LUT R8, R8, UR6, RZ, 0x3c, !PT ;  /* 0x0000000608087c12 */ /* 0x000fe2000f8e3cff */
[----:B------:R-:W-:Y:S01]  /*3b10*/  ULEA UR6, UR10, UR29, 0xa ;  /* 0x0000001d0a067291 */ /* 0x000fe2000f8e50ff */
[----:B------:R-:W-:Y:S02]  /*3b20*/  UMOV UR21, 0x40004040 ;  /* 0x4000404000157882 */ /* 0x000fe40000000000 */
[----:B-1----:R-:W-:Y:S01]  /*3b30*/  @P0 SHF.L.U32 R0, R8, 0x1f, RZ ;  /* 0x0000001f08000819 */ /* 0x002fe200000006ff */
[----:B------:R-:W-:Y:S02]  /*3b40*/  UIADD3 UR20, UPT, UPT, UR6, 0x2, URZ ;  /* 0x0000000206147890 */ /* 0x000fe4000fffe0ff */
[----:B------:R-:W-:Y:S01]  /*3b50*/  UIADD3 UR16, UPT, UPT, UR6, 0x4, URZ ;  /* 0x0000000406107890 */ /* 0x000fe2000fffe0ff */
[----:B------:R2:W3:Y:S01]  /*3b60*/  @P0 SYNCS.PHASECHK.TRANS64.TRYWAIT P2, [UR4], R0 ;  /* 0x00000000ff0005a7 */ /* 0x0004e20008041104 */
[----:B------:R-:W-:Y:S02]  /*3b70*/  ULEA UR4, UR10, UR28, 0x9 ;  /* 0x0000001c0a047291 */ /* 0x000fe4000f8e48ff */
[----:B------:R-:W-:Y:S02]  /*3b80*/  UIADD3 UR12, UPT, UPT, UR6, 0x6, URZ ;  /* 0x00000006060c7890 */ /* 0x000fe4000fffe0ff */
[----:B------:R-:W-:Y:S02]  /*3b90*/  UIADD3 UR18, UPT, UPT, UR4, 0x2, URZ ;  /* 0x0000000204127890 */ /* 0x000fe4000fffe0ff */
[----:B------:R-:W-:Y:S02]  /*3ba0*/  UIADD3 UR14, UPT, UPT, UR4, 0x4, URZ ;  /* 0x00000004040e7890 */ /* 0x000fe4000fffe0ff */
[----:B------:R-:W-:Y:S01]  /*3bb0*/  UIADD3 UR8, UPT, UPT, UR4, 0x6, URZ ;  /* 0x0000000604087890 */ /* 0x000fe2000fffe0ff */
[----:B------:R2:W-:Y:S01]  /*3bc0*/  UTCQMMA gdesc[UR4], gdesc[UR6], tmem[UR11], tmem[UR38], idesc[UR39], UP2 ;  /* 0x00ff2606040075ea */ /* 0x0005e2000900030b */
[----:B------:R-:W-:Y:S01]  /*3bd0*/  UPLOP3.LUT UP2, UPT, UPT, UPT, UPT, 0x80, 0x8 ;  /* 0x000000000008789c */ /* 0x000fe20003f4f070 */
[----:B------:R-:W-:Y:S01]  /*3be0*/  UMOV UR19, 0x40004040 ;  /* 0x4000404000137882 */ /* 0x000fe20000000000 */
[----:B------:R-:W-:Y:S01]  /*3bf0*/  UMOV UR17, 0x40004040 ;  /* 0x4000404000117882 */ /* 0x000fe20000000000 */
[----:B------:R2:W-:Y:S01]  /*3c00*/  UTCQMMA gdesc[UR18], gdesc[UR20], tmem[UR11], tmem[UR36], idesc[UR37], UPT ;  /* 0x00ff2414120075ea */ /* 0x0005e2000b80030b */
[----:B------:R-:W-:Y:S01]  /*3c10*/  UMOV UR15, 0x40004040 ;  /* 0x40004040000f7882 */ /* 0x000fe20000000000 */
[----:B------:R-:W-:Y:S01]  /*3c20*/  UMOV UR13, 0x40004040 ;  /* 0x40004040000d7882 */ /* 0x000fe20000000000 */
[----:B------:R-:W-:Y:S01]  /*3c30*/  UMOV UR9, 0x40004040 ;  /* 0x4000404000097882 */ /* 0x000fe20000000000 */
[----:B------:R2:W-:Y:S01]  /*3c40*/  UTCQMMA gdesc[UR14], gdesc[UR16], tmem[UR11], tmem[UR34], idesc[UR35], UPT ;  /* 0x00ff22100e0075ea */ /* 0x0005e2000b80030b */
[----:B------:R2:W-:Y:S01]  /*3c50*/  UTCQMMA gdesc[UR8], gdesc[UR12], tmem[UR11], tmem[UR32], idesc[UR33], UPT ;  /* 0x00ff200c080075ea */ /* 0x0005e2000b80030b */
[----:B------:R2:W-:Y:S01]  /*3c60*/  UTCBAR.MULTICAST [UR25], URZ, UR27 ;  /* 0x000000ff190073e9 */ /* 0x0005e2000800081b */
[----:B------:R-:W-:Y:S01]  /*3c70*/  UMOV UR10, UR24 ;  /* 0x00000018000a7c82 */ /* 0x000fe20008000000 */
[----:B------:R-:W-:Y:S05]  /*3c80*/  BRA.U UP3, `(.L_x_70) ;  /* 0xfffffffd03507547 */ /* 0x000fea000b83ffff */
.L_x_67:
[----:B--2---:R-:W-:Y:S01]  /*3c90*/  UIADD3 UR4, UPT, UPT, UR30, 0x1, URZ ;  /* 0x000000011e047890 */ /* 0x004fe2000fffe0ff */
[C---:B------:R-:W-:Y:S01]  /*3ca0*/  ISETP.NE.AND P0, PT, R10.reuse, 0x2, PT ;  /* 0x000000020a00780c */ /* 0x040fe20003f05270 */
[----:B------:R-:W-:Y:S02]  /*3cb0*/  UIADD3 UR5, UPT, UPT, UR31, 0xd0, URZ ;  /* 0x000000d01f057890 */ /* 0x000fe4000fffe0ff */
[----:B------:R-:W-:Y:S01]  /*3cc0*/  UISETP.NE.AND UP0, UPT, UR4, 0x4, UPT ;  /* 0x000000040400788c */ /* 0x000fe2000bf05270 */
[----:B-1----:R-:W-:Y:S02]  /*3cd0*/  SEL R0, RZ, 0x1, P0 ;  /* 0x00000001ff007807 */ /* 0x002fe40000000000 */
[----:B------:R-:W-:Y:S01]  /*3ce0*/  SEL R10, R10, RZ, P0 ;  /* 0x000000ff0a0a7207 */ /* 0x000fe20000000000 */
[----:B------:R-:W-:Y:S01]  /*3cf0*/  USEL UR6, URZ, 0x1, UP0 ;  /* 0x00000001ff067887 */ /* 0x000fe20008000000 */
[----:B------:R-:W-:Y:S01]  /*3d00*/  LOP3.LUT R9, R9, R0, RZ, 0x3c, !PT ;  /* 0x0000000009097212 */ /* 0x000fe200078e3cff */
[----:B------:R-:W-:Y:S01]  /*3d10*/  USEL UR30, UR4, URZ, UP0 ;  /* 0x000000ff041e7287 */ /* 0x000fe20008000000 */
[----:B------:R1:W-:Y:S03]  /*3d20*/  UTCBAR [UR5], URZ ;  /* 0x000000ff050073e9 */ /* 0x0003e600080000ff */
[----:B------:R-:W-:Y:S01]  /*3d30*/  LOP3.LUT R11, R11, UR6, RZ, 0x3c, !PT ;  /* 0x000000060b0b7c12 */ /* 0x000fe2000f8e3cff */
[----:B------:R-:W-:Y:S07]  /*3d40*/  @P1 BRA `(.L_x_71) ;  /* 0xfffffff800881947 */ /* 0x000fee000383ffff */
[----:B------:R-:W2:Y:S01]  /*3d50*/  S2UR UR8, SR_CgaCtaId ;  /* 0x00000000000879c3 */ /* 0x000ea20000008800 */
[----:B------:R-:W-:Y:S01]  /*3d60*/  ELECT P0, URZ, PT ;  /* 0x0000000000ff782f */ /* 0x000fe20003800000 */
[----:B------:R-:W-:Y:S01]  /*3d70*/  IMAD.MOV.U32 R0, RZ, RZ, 0x1 ;  /* 0x00000001ff007424 */ /* 0x000fe200078e00ff */
[----:B------:R-:W-:Y:S01]  /*3d80*/  UIADD3 UR26, UPT, UPT, UR26, 0xf0, URZ ;  /* 0x000000f01a1a7890 */ /* 0x000fe2000fffe0ff */
[----:B------:R-:W-:Y:S01]  /*3d90*/  SHF.L.U32 R3, R11, 0x1f, RZ ;  /* 0x0000001f0b037819 */ /* 0x000fe200000006ff */
[----:B------:R-:W-:-:S03]  /*3da0*/  UMOV UR4, 0x40 ;  /* 0x0000004000047882 */ /* 0x000fc60000000000 */
[----:B------:R-:W-:Y:S01]  /*3db0*/  UVIRTCOUNT.DEALLOC.SMPOOL 0x80 ;  /* 0x000000800000784c */ /* 0x000fe20000000000 */
[----:B--2---:R-:W-:Y:S02]  /*3dc0*/  ULEA UR8, UR8, UR4, 0x18 ;  /* 0x0000000408087291 */ /* 0x004fe4000f8ec0ff */
[----:B------:R-:W-:-:S07]  /*3dd0*/  ULEA UR4, UR30, UR26, 0x3 ;  /* 0x0000001a1e047291 */ /* 0x000fce000f8e18ff */
[----:B------:R2:W-:Y:S02]  /*3de0*/  @P0 STS.U8 [UR8+0x1c], R0 ;  /* 0x00001c00ff000988 */ /* 0x0005e40008000008 */
[----:B------:R-:W4:Y:S02]  /*3df0*/  SYNCS.PHASECHK.TRANS64.TRYWAIT P0, [UR4], R3 ;  /* 0x00000003ff0075a7 */ /* 0x000f240008001104 */
[----:B--2-4-:R-:W-:Y:S05]  /*3e00*/  @!P0 BRA `(.L_x_72) ;  /* 0x00000044003c8947 */ /* 0x014fea0003800000 */
.L_x_145:
[----:B------:R-:W-:-:S04]  /*3e10*/  UIADD3 UR4, UPT, UPT, UR30, 0x1, URZ ;  /* 0x000000011e047890 */ /* 0x000fc8000fffe0ff */
[----:B------:R-:W-:-:S04]  /*3e20*/  UISETP.NE.AND UP0, UPT, UR4, 0x4, UPT ;  /* 0x000000040400788c */ /* 0x000fc8000bf05270 */
[----:B------:R-:W-:Y:S02]  /*3e30*/  USEL UR6, URZ, 0x1, UP0 ;  /* 0x00000001ff067887 */ /* 0x000fe40008000000 */
[----:B------:R-:W-:-:S04]  /*3e40*/  USEL UR4, UR4, URZ, UP0 ;  /* 0x000000ff04047287 */ /* 0x000fc80008000000 */
[----:B-1----:R-:W-:Y:S01]  /*3e50*/  ULEA UR5, UR4, UR26, 0x3 ;  /* 0x0000001a04057291 */ /* 0x002fe2000f8e18ff */
[----:B------:R-:W-:-:S04]  /*3e60*/  LOP3.LUT R2, R11, UR6, RZ, 0x3c, !PT ;  /* 0x000000060b027c12 */ /* 0x000fc8000f8e3cff */
[----:B--2---:R-:W-:-:S04]  /*3e70*/  SHF.L.U32 R3, R2, 0x1f, RZ ;  /* 0x0000001f02037819 */ /* 0x004fc800000006ff */
[----:B------:R-:W1:Y:S02]  /*3e80*/  SYNCS.PHASECHK.TRANS64.TRYWAIT P0, [UR5], R3 ;  /* 0x00000003ff0075a7 */ /* 0x000e640008001105 */
[----:B-1----:R-:W-:Y:S05]  /*3e90*/  @!P0 BRA `(.L_x_73) ;  /* 0x0000004400308947 */ /* 0x002fea0003800000 */
.L_x_147:
        /* <DEDUP_REMOVED lines=9> */
.L_x_149:
[----:B------:R-:W-:-:S04]  /*3f30*/  UIADD3 UR4, UPT, UPT, UR4, 0x1, URZ ;  /* 0x0000000104047890 */ /* 0x000fc8000fffe0ff */
[----:B------:R-:W-:-:S04]  /*3f40*/  UISETP.NE.AND UP0, UPT, UR4, 0x4, UPT ;  /* 0x000000040400788c */ /* 0x000fc8000bf05270 */
[----:B------:R-:W-:Y:S02]  /*3f50*/  USEL UR5, URZ, 0x1, UP0 ;  /* 0x00000001ff057887 */ /* 0x000fe40008000000 */
[----:B------:R-:W-:-:S04]  /*3f60*/  USEL UR4, UR4, URZ, UP0 ;  /* 0x000000ff04047287 */ /* 0x000fc80008000000 */
[----:B------:R-:W-:Y:S01]  /*3f70*/  ULEA UR4, UR4, UR26, 0x3 ;  /* 0x0000001a04047291 */ /* 0x000fe2000f8e18ff */
[----:B-1----:R-:W-:-:S04]  /*3f80*/  LOP3.LUT R3, R2, UR5, RZ, 0x3c, !PT ;  /* 0x0000000502037c12 */ /* 0x002fc8000f8e3cff */
[----:B------:R-:W-:-:S04]  /*3f90*/  SHF.L.U32 R3, R3, 0x1f, RZ ;  /* 0x0000001f03037819 */ /* 0x000fc800000006ff */
[----:B------:R-:W1:Y:S02]  /*3fa0*/  SYNCS.PHASECHK.TRANS64.TRYWAIT P0, [UR4], R3 ;  /* 0x00000003ff0075a7 */ /* 0x000e640008001104 */
[----:B-1----:R-:W-:Y:S05]  /*3fb0*/  @!P0 BRA `(.L_x_75) ;  /* 0x0000004400188947 */ /* 0x002fea0003800000 */
.L_x_151:
[----:B------:R-:W-:Y:S01]  /*3fc0*/  NOP ;  /* 0x0000000000007918 */ /* 0x000fe20000000000 */
[----:B-1----:R-:W1:Y:S01]  /*3fd0*/  LDS R0, [UR8+0x14] ;  /* 0x00001408ff007984 */ /* 0x002e620008000800 */
[----:B------:R-:W-:Y:S01]  /*3fe0*/  ULOP3.LUT UR4, UR42, 0xffff, URZ, 0xc0, !UPT ;  /* 0x0000ffff2a047892 */ /* 0x000fe2000f8ec0ff */
[----:B------:R-:W-:Y:S01]  /*3ff0*/  UMOV UR5, 0xffff ;  /* 0x0000ffff00057882 */ /* 0x000fe20000000000 */
[----:B------:R-:W-:Y:S02]  /*4000*/  UMOV UR6, 0x1 ;  /* 0x0000000100067882 */ /* 0x000fe40000000000 */
[----:B------:R-:W-:-:S04]  /*4010*/  USHF.R.U32.HI UR4, URZ, 0x5, UR4 ;  /* 0x00000005ff047899 */ /* 0x000fc80008011604 */
[----:B------:R-:W-:Y:S02]  /*4020*/  USHF.L.U32 UR5, UR5, UR4, URZ ;  /* 0x0000000405057299 */ /* 0x000fe400080006ff */
[----:B------:R-:W-:-:S04]  /*4030*/  USHF.L.U32 UR4, UR6, UR4, URZ ;  /* 0x0000000406047299 */ /* 0x000fc800080006ff */
[----:B-1----:R-:W-:-:S04]  /*4040*/  LOP3.LUT R0, R0, UR5, RZ, 0xc0, !PT ;  /* 0x0000000500007c12 */ /* 0x002fc8000f8ec0ff */
[----:B------:R-:W-:-:S13]  /*4050*/  ISETP.NE.AND P0, PT, R0, UR5, PT ;  /* 0x0000000500007c0c */ /* 0x000fda000bf05270 */
[----:B------:R-:W-:Y:S05]  /*4060*/  @P0 BRA `(.L_x_76) ;  /* 0x0000000000580947 */ /* 0x000fea0003800000 */
[----:B------:R-:W1:Y:S02]  /*4070*/  LDS R0, [UR8+0x18] ;  /* 0x00001808ff007984 */ /* 0x000e640008000800 */
[----:B-1----:R-:W-:-:S04]  /*4080*/  LOP3.LUT R0, R0, UR4, RZ, 0xc0, !PT ;  /* 0x0000000400007c12 */ /* 0x002fc8000f8ec0ff */
[----:B------:R-:W-:-:S13]  /*4090*/  ISETP.NE.AND P0, PT, R0, UR4, PT ;  /* 0x0000000400007c0c */ /* 0x000fda000bf05270 */
[----:B------:R-:W-:Y:S05]  /*40a0*/  @P0 BRA `(.L_x_77) ;  /* 0x00000000003c0947 */ /* 0x000fea0003800000 */
[----:B------:R-:W1:Y:S01]  /*40b0*/  S2R R2, SR_LANEID ;  /* 0x0000000000027919 */ /* 0x000e620000000000 */
[----:B------:R-:W-:Y:S01]  /*40c0*/  ULOP3.LUT UR5, URZ, UR5, URZ, 0x33, !UPT ;  /* 0x00000005ff057292 */ /* 0x000fe2000f8e33ff */
[----:B------:R-:W-:Y:S01]  /*40d0*/  LOP3.LUT R4, RZ, UR4, RZ, 0x33, !PT ;  /* 0x00000004ff047c12 */ /* 0x000fe2000f8e33ff */
[----:B------:R-:W-:Y:S02]  /*40e0*/  VOTEU.ANY UR4, UPT, PT ;  /* 0x0000000000047886 */ /* 0x000fe400038e0100 */
[----:B------:R-:W-:Y:S01]  /*40f0*/  UFLO.U32 UR4, UR4 ;  /* 0x00000004000472bd */ /* 0x000fe200080e0000 */
[----:B------:R-:W2:Y:S01]  /*4100*/  REDUX UR6, R4 ;  /* 0x00000000040673c4 */ /* 0x000ea20000000000 */
[----:B------:R-:W-:-:S06]  /*4110*/  IMAD.U32 R0, RZ, RZ, UR5 ;  /* 0x00000005ff007e24 */ /* 0x000fcc000f8e00ff */
[----:B------:R4:W-:Y:S01]  /*4120*/  UTCATOMSWS.AND URZ, UR5 ;  /* 0x0000000500ff79e3 */ /* 0x0009e20008000000 */
[----:B------:R-:W3:Y:S01]  /*4130*/  REDUX UR7, R0 ;  /* 0x00000000000773c4 */ /* 0x000ee20000000000 */
[----:B-1----:R-:W-:Y:S01]  /*4140*/  ISETP.EQ.U32.AND P0, PT, R2, UR4, PT ;  /* 0x0000000402007c0c */ /* 0x002fe2000bf02070 */
[----:B--2---:R-:W-:Y:S01]  /*4150*/  IMAD.U32 R2, RZ, RZ, UR6 ;  /* 0x00000006ff027e24 */ /* 0x004fe2000f8e00ff */
[----:B---3--:R-:W-:-:S11]  /*4160*/  MOV R3, UR7 ;  /* 0x0000000700037c02 */ /* 0x008fd60008000f00 */
[----:B------:R4:W-:Y:S04]  /*4170*/  @P0 ATOMS.AND RZ, [UR8+0x14], R3 ;  /* 0x00001403ffff098c */ /* 0x0009e8000a800008 */
[----:B------:R4:W-:Y:S01]  /*4180*/  @P0 ATOMS.AND RZ, [UR8+0x18], R2 ;  /* 0x00001802ffff098c */ /* 0x0009e2000a800008 */
[----:B------:R-:W-:Y:S05]  /*4190*/  BRA `(.L_x_78) ;  /* 0x0000000000147947 */ /* 0x000fea0003800000 */
.L_x_77:
[----:B------:R-:W-:Y:S02]  /*41a0*/  MOV R2, 0x41c0 ;  /* 0x000041c000027802 */ /* 0x000fe40000000f00 */
[----:B---3-5:R-:W-:Y:S05]  /*41b0*/  CALL.REL.NOINC `($__internal_0_$__cuda_sm10x_tcgen05_guardrail_trap_col_being_dealloced_not_returned_by_alloc) ;  /* 0x0000004400747944 */ /* 0x028fea0003c00000 */
[----:B------:R-:W-:Y:S05]  /*41c0*/  BRA `(.L_x_78) ;  /* 0x0000000000087947 */ /* 0x000fea0003800000 */
.L_x_76:
[----:B------:R-:W-:Y:S02]  /*41d0*/  MOV R2, 0x41f0 ;  /* 0x000041f000027802 */ /* 0x000fe40000000f00 */
[----:B---3-5:R-:W-:Y:S05]  /*41e0*/  CALL.REL.NOINC `($__internal_2_$__cuda_sm10x_tcgen05_guardrail_trap_unallocated_columns_being_dealloced) ;  /* 0x0000004400807944 */ /* 0x028fea0003c00000 */
.L_x_78:
[----:B------:R-:W-:Y:S01]  /*41f0*/  NOP ;  /* 0x0000000000007918 */ /* 0x000fe20000000000 */
[----:B----4-:R-:W-:Y:S05]  /*4200*/  EXIT ;  /* 0x000000000000794d */ /* 0x010fea0003800000 */
.L_x_60:
[----:B------:R-:W-:-:S09]  /*4210*/  UISETP.NE.OR UP0, UPT, UR17, 0x3, !UP3 ;  /* 0x000000031100788c */ /* 0x000fd2000df05670 */
[----:B------:R-:W-:Y:S05]  /*4220*/  BRA.U UP0, `(.L_x_79) ;  /* 0x0000000d00807547 */ /* 0x000fea000b800000 */
[----:B------:R-:W2:Y:S01]  /*4230*/  S2UR UR10, SR_CgaCtaId ;  /* 0x00000000000a79c3 */ /* 0x000ea20000008800 */
[----:B------:R-:W3:Y:S01]  /*4240*/  LDCU UR32, c[0x0][0x370] ;  /* 0x00006e00ff2077ac */ /* 0x000ee20008000800 */
[----:B------:R-:W-:Y:S02]  /*4250*/  HFMA2 R13, -RZ, RZ, 0, 0 ;  /* 0x00000000ff0d7431 */ /* 0x000fe400000001ff */
[----:B------:R-:W-:Y:S01]  /*4260*/  IMAD.MOV.U32 R15, RZ, RZ, 0x1 ;  /* 0x00000001ff0f7424 */ /* 0x000fe200078e00ff */
[----:B------:R-:W-:Y:S01]  /*4270*/  MOV R7, 0x1000 ;  /* 0x0000100000077802 */ /* 0x000fe20000000f00 */
[----:B------:R-:W3:Y:S01]  /*4280*/  LDCU.128 UR28, c[0x0][0xb10] ;  /* 0x00016200ff1c77ac */ /* 0x000ee20008000c00 */
[----:B------:R-:W-:Y:S01]  /*4290*/  IMAD.MOV.U32 R14, RZ, RZ, RZ ;  /* 0x000000ffff0e7224 */ /* 0x000fe200078e00ff */
[----:B------:R-:W4:Y:S01]  /*42a0*/  LDC.64 R16, c[0x0][0x348] ;  /* 0x0000d200ff107b82 */ /* 0x000f220000000a00 */
[----:B------:R-:W1:Y:S01]  /*42b0*/  LDCU UR27, c[0x0][0x374] ;  /* 0x00006e80ff1b77ac */ /* 0x000e620008000800 */
[----:B------:R-:W2:Y:S06]  /*42c0*/  LDCU UR15, c[0x0][0xb0c] ;  /* 0x00016180ff0f77ac */ /* 0x000eac0008000800 */
[----:B------:R-:W4:Y:S01]  /*42d0*/  LDC.64 R2, c[0x0][0x888] ;  /* 0x00022200ff027b82 */ /* 0x000f220000000a00 */
[----:B------:R-:W2:Y:S01]  /*42e0*/  LDCU UR39, c[0x0][0xb20] ;  /* 0x00016400ff2777ac */ /* 0x000ea20008000800 */
[----:B------:R-:W2:Y:S06]  /*42f0*/  LDCU UR4, c[0x0][0xb30] ;  /* 0x00016600ff0477ac */ /* 0x000eac0008000800 */
[----:B------:R-:W4:Y:S01]  /*4300*/  LDC.64 R4, c[0x0][0x890] ;  /* 0x00022400ff047b82 */ /* 0x000f220000000a00 */
[----:B------:R-:W-:Y:S01]  /*4310*/  UMOV UR21, 0x400 ;  /* 0x0000040000157882 */ /* 0x000fe20000000000 */
[----:B---3--:R-:W-:-:S02]  /*4320*/  UIMAD.WIDE.U32 UR6, UR32, UR28, URZ ;  /* 0x0000001c200672a5 */ /* 0x008fc4000f8e00ff */
[----:B-1----:R-:W-:Y:S02]  /*4330*/  UIMAD.WIDE.U32 UR8, UR27, UR31, URZ ;  /* 0x0000001f1b0872a5 */ /* 0x002fe4000f8e00ff */
[----:B--2---:R-:W-:Y:S02]  /*4340*/  ULEA UR21, UR10, UR21, 0x18 ;  /* 0x000000150a157291 */ /* 0x004fe4000f8ec0ff */
[----:B------:R-:W-:Y:S02]  /*4350*/  UPLOP3.LUT UP3, UPT, UPT, UPT, UPT, 0x40, 0x4 ;  /* 0x000000000004789c */ /* 0x000fe40003f6e870 */
[----:B------:R-:W-:Y:S02]  /*4360*/  UIADD3 UR33, UPT, UPT, UR21, 0x88, URZ ;  /* 0x0000008815217890 */ /* 0x000fe4000fffe0ff */
[----:B------:R-:W-:Y:S01]  /*4370*/  UIADD3 UR17, UPT, UPT, UR21, 0x80, URZ ;  /* 0x0000008015117890 */ /* 0x000fe2000fffe0ff */
[----:B------:R-:W-:Y:S01]  /*4380*/  UMOV UR6, UR7 ;  /* 0x0000000700067c82 */ /* 0x000fe20008000000 */
[----:B------:R-:W-:Y:S01]  /*4390*/  UMOV UR35, UR9 ;  /* 0x0000000900237c82 */ /* 0x000fe20008000000 */
[----:B------:R-:W-:-:S02]  /*43a0*/  UISETP.GE.AND UP0, UPT, UR42, 0x1, UPT ;  /* 0x000000012a00788c */ /* 0x000fc4000bf06270 */
[----:B------:R-:W-:Y:S01]  /*43b0*/  UISETP.NE.AND UP4, UPT, UR42, 0x1, UPT ;  /* 0x000000012a00788c */ /* 0x000fe2000bf85270 */
[----:B------:R-:W1:Y:S01]  /*43c0*/  LDCU.64 UR22, c[0x0][0xb28] ;  /* 0x00016500ff1677ac */ /* 0x000e620008000a00 */
[----:B------:R-:W-:Y:S02]  /*43d0*/  UISETP.NE.AND UP6, UPT, UR15, 0x1, UPT ;  /* 0x000000010f00788c */ /* 0x000fe4000bfc5270 */
[----:B------:R-:W-:Y:S02]  /*43e0*/  UISETP.NE.AND UP5, UPT, UR30, 0x1, UPT ;  /* 0x000000011e00788c */ /* 0x000fe4000bfa5270 */
[----:B------:R-:W-:Y:S02]  /*43f0*/  UPRMT UR33, UR10, 0x654, UR33 ;  /* 0x000006540a217896 */ /* 0x000fe40008000021 */
[----:B------:R-:W-:Y:S02]  /*4400*/  USHF.R.U32.HI UR37, URZ, UR29, UR6 ;  /* 0x0000001dff257299 */ /* 0x000fe40008011606 */
[----:B------:R-:W-:-:S02]  /*4410*/  UPRMT UR34, UR10, 0x654, UR17 ;  /* 0x000006540a227896 */ /* 0x000fc40008000011 */
[----:B------:R-:W-:Y:S02]  /*4420*/  USHF.R.U32.HI UR35, URZ, UR39, UR35 ;  /* 0x00000027ff237299 */ /* 0x000fe40008011623 */
[----:B------:R-:W-:-:S11]  /*4430*/  UISETP.NE.AND UP2, UPT, UR4, 0x1, UPT ;  /* 0x000000010400788c */ /* 0x000fd6000bf45270 */
.L_x_88:
[C---:B------:R-:W-:Y:S02]  /*4440*/  LEA R12, R14.reuse, UR21, 0x3 ;  /* 0x000000150e0c7c11 */ /* 0x040fe4000f8e18ff */
[----:B------:R-:W-:Y:S02]  /*4450*/  SHF.L.U32 R9, R13, 0x1f, RZ ;  /* 0x0000001f0d097819 */ /* 0x000fe400000006ff */
[----:B------:R-:W-:Y:S02]  /*4460*/  LEA R10, R14, UR21, 0x4 ;  /* 0x000000150e0a7c11 */ /* 0x000fe4000f8e20ff */
[----:B--2---:R-:W2:Y:S02]  /*4470*/  SYNCS.PHASECHK.TRANS64.TRYWAIT P0, [R12+URZ+0xb0], R9 ;  /* 0x0000b0090c0075a7 */ /* 0x004ea400080011ff */
[----:B--2---:R-:W-:Y:S05]  /*4480*/  @!P0 BRA `(.L_x_80) ;  /* 0x0000003c00fc8947 */ /* 0x004fea0003800000 */
.L_x_152:
[----:B--2---:R-:W2:Y:S01]  /*4490*/  LDS.128 R8, [R10+0x140] ;  /* 0x000140000a087984 */ /* 0x004ea20000000c00 */
[----:B------:R-:W-:Y:S01]  /*44a0*/  UISETP.GE.AND UP0, UPT, UR42, 0x1, UPT ;  /* 0x000000012a00788c */ /* 0x000fe2000bf06270 */
[----:B------:R-:W-:Y:S01]  /*44b0*/  @!PT LDS RZ, [RZ] ;  /* 0x00000000fffff984 */ /* 0x000fe20000000800 */
[----:B------:R-:W-:Y:S01]  /*44c0*/  @!PT LDS RZ, [RZ] ;  /* 0x00000000fffff984 */ /* 0x000fe20000000800 */
[----:B------:R-:W-:Y:S01]  /*44d0*/  @!PT LDS RZ, [RZ] ;  /* 0x00000000fffff984 */ /* 0x000fe20000000800 */
[----:B------:R-:W-:Y:S01]  /*44e0*/  @!PT LDS RZ, [RZ] ;  /* 0x00000000fffff984 */ /* 0x000fe20000000800 */
[----:B------:R3:W-:Y:S06]  /*44f0*/  MEMBAR.ALL.CTA ;  /* 0x0000000000007992 */ /* 0x0007ec0000008000 */
[----:B---3--:R-:W3:Y:S01]  /*4500*/  FENCE.VIEW.ASYNC.S ;  /* 0x00000000000073c6 */ /* 0x008ee20000000000 */
[----:B--2---:R-:W-:Y:S11]  /*4510*/  LOP3.LUT P0, RZ, R10, 0x1, RZ, 0xc0, !PT ;  /* 0x000000010aff7812 */ /* 0x004ff6000780c0ff */
[----:B------:R-:W-:Y:S02]  /*4520*/  @!UPT UIADD3 URZ, UPT, UPT, URZ, URZ, URZ ;  /* 0x000000fffffff290 */ /* 0x000fe4000fffe0ff */
[----:B---3--:R-:W-:Y:S01]  /*4530*/  VOTEU.ANY UP1, P0 ;  /* 0x0000000000ff7886 */ /* 0x008fe20000020100 */
[----:B------:R-:W-:Y:S11]  /*4540*/  PLOP3.LUT P0, PT, PT, PT, UP1, 0x80, 0x8 ;  /* 0x000000000008781c */ /* 0x000ff60003f0f018 */
[----:B------:R-:W-:Y:S02]  /*4550*/  @!UPT UIADD3 URZ, UPT, UPT, URZ, URZ, URZ ;  /* 0x000000fffffff290 */ /* 0x000fe4000fffe0ff */
[----:B------:R-:W-:Y:S02]  /*4560*/  @P0 SHF.R.U32.HI R0, RZ, 0x10, R9 ;  /* 0x00000010ff000819 */ /* 0x000fe40000011609 */
[----:B------:R-:W-:Y:S02]  /*4570*/  @P0 MOV R6, R8 ;  /* 0x0000000800060202 */ /* 0x000fe40000000f00 */
[----:B------:R-:W-:Y:S01]  /*4580*/  @P0 R2UR UR4, R0 ;  /* 0x00000000000402ca */ /* 0x000fe200000e0000 */
[----:B------:R-:W-:Y:S01]  /*4590*/  VIADD R0, R12, 0xc0 ;  /* 0x000000c00c007836 */ /* 0x000fe20000000000 */
[----:B------:R-:W-:Y:S02]  /*45a0*/  @P0 LOP3.LUT R8, R9, 0xffff, RZ, 0xc0, !PT ;  /* 0x0000ffff09080812 */ /* 0x000fe400078ec0ff */
[----:B------:R-:W-:Y:S02]  /*45b0*/  @P0 R2UR UR6, R6 ;  /* 0x00000000060602ca */ /* 0x000fe400000e0000 */
[----:B------:R-:W-:Y:S02]  /*45c0*/  PRMT R0, RZ, 0x654, R0 ;  /* 0x00000654ff007816 */ /* 0x000fe40000000000 */
[----:B------:R-:W-:Y:S02]  /*45d0*/  @P0 R2UR UR5, R8 ;  /* 0x00000000080502ca */ /* 0x000fe400000e0000 */
[----:B------:R2:W-:Y:S03]  /*45e0*/  SYNCS.ARRIVE.TRANS64.RED.A1T0 RZ, [R0+URZ], RZ ;  /* 0x000000ff00ff79a7 */ /* 0x0005e600081004ff */
[----:B------:R-:W-:Y:S04]  /*45f0*/  @UP1 UMOV UR26, UR4 ;  /* 0x00000004001a1c82 */ /* 0x000fe80008000000 */
[----:B------:R-:W-:Y:S04]  /*4600*/  @UP1 UMOV UR14, UR6 ;  /* 0x00000006000e1c82 */ /* 0x000fe80008000000 */
[----:B------:R-:W-:Y:S01]  /*4610*/  @UP1 UMOV UR13, UR5 ;  /* 0x00000005000d1c82 */ /* 0x000fe20008000000 */
[----:B------:R-:W-:Y:S05]  /*4620*/  BRA.U !UP0, `(.L_x_81) ;  /* 0x0000000108a47547 */ /* 0x000fea000b800000 */
[----:B------:R-:W-:Y:S02]  /*4630*/  UIMAD.WIDE.U32 UR8, UR13, UR31, URZ ;  /* 0x0000001f0d0872a5 */ /* 0x000fe4000f8e00ff */
[----:B------:R-:W-:Y:S02]  /*4640*/  UIMAD.WIDE.U32 UR10, UR14, UR28, URZ ;  /* 0x0000001c0e0a72a5 */ /* 0x000fe4000f8e00ff */
[----:B------:R-:W-:Y:S02]  /*4650*/  USEL UR4, UR27, UR35, !UP5 ;  /* 0x000000231b047287 */ /* 0x000fe4000e800000 */
[----:B------:R-:W-:Y:S02]  /*4660*/  USEL UR7, UR32, UR37, !UP6 ;  /* 0x0000002520077287 */ /* 0x000fe4000f000000 */
[----:B-1----:R-:W-:Y:S02]  /*4670*/  UIMAD.WIDE.U32 UR18, UR4, UR22, URZ ;  /* 0x00000016041272a5 */ /* 0x002fe4000f8e00ff */
[----:B------:R-:W-:Y:S01]  /*4680*/  UIMAD.WIDE.U32 UR24, UR7, UR22, URZ ;  /* 0x00000016071872a5 */ /* 0x000fe2000f8e00ff */
[----:B------:R-:W-:Y:S02]  /*4690*/  UMOV UR5, UR9 ;  /* 0x0000000900057c82 */ /* 0x000fe40008000000 */
[----:B------:R-:W-:Y:S03]  /*46a0*/  USHF.R.U32.HI UR6, URZ, UR39, UR5 ;  /* 0x00000027ff067299 */ /* 0x000fe60008011605 */
[----:B------:R-:W-:Y:S01]  /*46b0*/  UMOV UR5, UR11 ;  /* 0x0000000b00057c82 */ /* 0x000fe20008000000 */
[----:B------:R-:W-:Y:S02]  /*46c0*/  USEL UR6, UR13, UR6, !UP5 ;  /* 0x000000060d067287 */ /* 0x000fe4000e800000 */
[----:B------:R-:W-:Y:S02]  /*46d0*/  USHF.R.U32.HI UR8, URZ, UR29, UR5 ;  /* 0x0000001dff087299 */ /* 0x000fe40008011605 */
[----:B------:R-:W-:Y:S01]  /*46e0*/  UIMAD.WIDE.U32 UR10, UR6, UR22, URZ ;  /* 0x00000016060a72a5 */ /* 0x000fe2000f8e00ff */
[----:B------:R-:W-:Y:S02]  /*46f0*/  UMOV UR5, UR19 ;  /* 0x0000001300057c82 */ /* 0x000fe40008000000 */
[----:B------:R-:W-:Y:S03]  /*4700*/  @UP4 USHF.R.U32.HI UR4, URZ, UR23, UR5 ;  /* 0x00000017ff044299 */ /* 0x000fe60008011605 */
[----:B------:R-:W-:Y:S01]  /*4710*/  UMOV UR5, UR25 ;  /* 0x0000001900057c82 */ /* 0x000fe20008000000 */
[----:B------:R-:W-:Y:S02]  /*4720*/  UIMAD UR4, UR42, UR4, URZ ;  /* 0x000000042a0472a4 */ /* 0x000fe4000f8e02ff */
[----:B------:R-:W-:Y:S02]  /*4730*/  @UP4 USHF.R.U32.HI UR7, URZ, UR23, UR5 ;  /* 0x00000017ff074299 */ /* 0x000fe40008011605 */
[----:B------:R-:W-:Y:S02]  /*4740*/  USEL UR5, UR14, UR8, !UP6 ;  /* 0x000000080e057287 */ /* 0x000fe4000f000000 */
[----:B------:R-:W-:Y:S02]  /*4750*/  UIMAD UR8, UR42, UR7, URZ ;  /* 0x000000072a0872a4 */ /* 0x000fe4000f8e02ff */
[----:B------:R-:W-:Y:S03]  /*4760*/  UISETP.GE.AND UP0, UPT, UR6, UR4, UPT ;  /* 0x000000040600728c */ /* 0x000fe6000bf06270 */
[----:B------:R-:W-:Y:S01]  /*4770*/  UMOV UR4, UR11 ;  /* 0x0000000b00047c82 */ /* 0x000fe20008000000 */
[----:B------:R-:W-:Y:S02]  /*4780*/  UISETP.GE.OR UP0, UPT, UR5, UR8, UP0 ;  /* 0x000000080500728c */ /* 0x000fe40008706670 */
[----:B------:R-:W-:Y:S02]  /*4790*/  USHF.R.U32.HI UR4, URZ, UR23, UR4 ;  /* 0x00000017ff047299 */ /* 0x000fe40008011604 */
[----:B------:R-:W-:Y:S02]  /*47a0*/  UIMAD.WIDE.U32 UR8, UR5, UR22, URZ ;  /* 0x00000016050872a5 */ /* 0x000fe4000f8e00ff */
[----:B------:R-:W-:Y:S04]  /*47b0*/  USEL UR10, UR6, UR4, !UP4 ;  /* 0x00000004060a7287 */ /* 0x000fe8000e000000 */
[----:B------:R-:W-:Y:S01]  /*47c0*/  UIADD3 UR11, UPT, UPT, -UR10, URZ, URZ ;  /* 0x000000ff0a0b7290 */ /* 0x000fe2000fffe1ff */
[----:B------:R-:W-:Y:S02]  /*47d0*/  @!UP0 UMOV UR4, UR9 ;  /* 0x0000000900048c82 */ /* 0x000fe40008000000 */
[----:B------:R-:W-:Y:S02]  /*47e0*/  @!UP0 USHF.R.U32.HI UR4, URZ, UR23, UR4 ;  /* 0x00000017ff048299 */ /* 0x000fe40008011604 */
[----:B------:R-:W-:Y:S02]  /*47f0*/  UIMAD UR8, UR42, UR11, UR6 ;  /* 0x0000000b2a0872a4 */ /* 0x000fe4000f8e0206 */
[----:B------:R-:W-:Y:S04]  /*4800*/  @!UP0 USEL UR4, UR5, UR4, !UP4 ;  /* 0x0000000405048287 */ /* 0x000fe8000e000000 */
[----:B------:R-:W-:Y:S02]  /*4810*/  @!UP0 UIMAD UR8, UR7, UR8, UR4 ;  /* 0x00000008070882a4 */ /* 0x000fe4000f8e0204 */
[----:B------:R-:W-:Y:S02]  /*4820*/  @!UP0 UIADD3 UR9, UPT, UPT, UR10, -UR4, URZ ;  /* 0x800000040a098290 */ /* 0x000fe4000fffe0ff */
[----:B------:R-:W-:Y:S02]  /*4830*/  UIADD3 UR4, UPT, UPT, -UR5, URZ, URZ ;  /* 0x000000ff05047290 */ /* 0x000fe4000fffe1ff */
[----:B------:R-:W-:Y:S02]  /*4840*/  UIADD3 UR7, UPT, UPT, -UR6, URZ, URZ ;  /* 0x000000ff06077290 */ /* 0x000fe4000fffe1ff */
[----:B------:R-:W-:Y:S02]  /*4850*/  @!UP0 UIMAD UR6, UR9, UR42, UR5 ;  /* 0x0000002a090682a4 */ /* 0x000fe4000f8e0205 */
[----:B------:R-:W-:Y:S02]  /*4860*/  UIMAD UR14, UR15, UR4, UR14 ;  /* 0x000000040f0e72a4 */ /* 0x000fe4000f8e020e */
[----:B------:R-:W-:Y:S01]  /*4870*/  UIMAD UR13, UR30, UR7, UR13 ;  /* 0x000000071e0d72a4 */ /* 0x000fe2000f8e020d */
[----:B------:R-:W-:Y:S02]  /*4880*/  @!UP0 UMOV UR5, UR8 ;  /* 0x0000000800058c82 */ /* 0x000fe40008000000 */
[----:B------:R-:W-:Y:S02]  /*4890*/  UIMAD UR14, UR5, UR15, UR14 ;  /* 0x0000000f050e72a4 */ /* 0x000fe4000f8e020e */
[----:B------:R-:W-:Y:S11]  /*48a0*/  UIMAD UR13, UR6, UR30, UR13 ;  /* 0x0000001e060d72a4 */ /* 0x000ff6000f8e020d */
[----:B------:R-:W-:Y:S01]  /*48b0*/  @!UPT UIADD3 URZ, UPT, UPT, URZ, URZ, URZ ;  /* 0x000000fffffff290 */ /* 0x000fe2000fffe0ff */
.L_x_81:
[----:B------:R-:W3:Y:S01]  /*48c0*/  @!UP2 LDCU.128 UR8, c[0x0][0xb10] ;  /* 0x00016200ff08a7ac */ /* 0x000ee20008000c00 */
[C---:B----4-:R-:W-:Y:S02]  /*48d0*/  ISETP.NE.U32.AND P1, PT, R4.reuse, RZ, PT ;  /* 0x000000ff0400720c */ /* 0x050fe40003f25070 */
[----:B------:R-:W-:Y:S02]  /*48e0*/  ISETP.NE.U32.AND P0, PT, R4, RZ, PT ;  /* 0x000000ff0400720c */ /* 0x000fe40003f05070 */
[C---:B------:R-:W-:Y:S02]  /*48f0*/  ISETP.NE.AND.EX P1, PT, R5.reuse, RZ, PT, P1 ;  /* 0x000000ff0500720c */ /* 0x040fe40003f25310 */
[----:B------:R-:W-:Y:S01]  /*4900*/  ISETP.NE.AND.EX P0, PT, R5, RZ, PT, P0 ;  /* 0x000000ff0500720c */ /* 0x000fe20003f05300 */
[----:B------:R-:W4:Y:S01]  /*4910*/  @!UP2 LDCU UR5, c[0x0][0xb0c] ;  /* 0x00016180ff05a7ac */ /* 0x000f220008000800 */
[----:B------:R-:W-:Y:S01]  /*4920*/  SHF.L.U32 R9, R15, 0x1f, RZ ;  /* 0x0000001f0f097819 */ /* 0x000fe200000006ff */
[----:B------:R-:W-:Y:S02]  /*4930*/  USHF.L.U32 UR19, UR16, 0x6, URZ ;  /* 0x0000000610137899 */ /* 0x000fe400080006ff */
[----:B------:R-:W-:Y:S02]  /*4940*/  USHF.L.U32 UR18, UR20, 0x7, URZ ;  /* 0x0000000714127899 */ /* 0x000fe400080006ff */
[----:B---3--:R-:W-:Y:S07]  /*4950*/  UIMAD.WIDE.U32 UR6, UR14, UR8, URZ ;  /* 0x000000080e0672a5 */ /* 0x008fee000f8e00ff */
[----:B------:R-:W-:Y:S01]  /*4960*/  @!UP2 UMOV UR4, UR7 ;  /* 0x000000070004ac82 */ /* 0x000fe20008000000 */
[----:B----4-:R-:W-:Y:S02]  /*4970*/  @!UP2 UISETP.NE.AND UP0, UPT, UR5, 0x1, UPT ;  /* 0x000000010500a88c */ /* 0x010fe4000bf05270 */
[----:B------:R-:W-:Y:S02]  /*4980*/  @!UP2 USHF.R.U32.HI UR4, URZ, UR9, UR4 ;  /* 0x00000009ff04a299 */ /* 0x000fe40008011604 */
[----:B------:R-:W-:Y:S02]  /*4990*/  UIMAD.WIDE.U32 UR6, UR13, UR11, URZ ;  /* 0x0000000b0d0672a5 */ /* 0x000fe4000f8e00ff */
[----:B------:R-:W-:Y:S02]  /*49a0*/  @!UP2 USEL UR8, UR14, UR4, !UP0 ;  /* 0x000000040e08a287 */ /* 0x000fe4000c000000 */
[----:B------:R-:W-:Y:S03]  /*49b0*/  @!UP2 UISETP.NE.AND UP0, UPT, UR10, 0x1, UPT ;  /* 0x000000010a00a88c */ /* 0x000fe6000bf05270 */
[----:B------:R-:W-:Y:S02]  /*49c0*/  @!UP2 UMOV UR6, UR7 ;  /* 0x000000070006ac82 */ /* 0x000fe40008000000 */
[----:B------:R-:W3:Y:S02]  /*49d0*/  @!UP2 LDCU UR4, c[0x0][0xb20] ;  /* 0x00016400ff04a7ac */ /* 0x000ee40008000800 */
[----:B---3--:R-:W-:Y:S04]  /*49e0*/  @!UP2 USHF.R.U32.HI UR6, URZ, UR4, UR6 ;  /* 0x00000004ff06a299 */ /* 0x008fe80008011606 */
[----:B------:R-:W-:Y:S04]  /*49f0*/  @!UP2 USEL UR6, UR13, UR6, !UP0 ;  /* 0x000000060d06a287 */ /* 0x000fe8000c000000 */
[----:B------:R-:W-:Y:S02]  /*4a00*/  @!UP2 UIADD3 UR4, UPT, UPT, -UR8, UR6, URZ ;  /* 0x000000060804a290 */ /* 0x000fe4000fffe1ff */
[----:B------:R-:W-:Y:S02]  /*4a10*/  @!UP2 UIADD3 UR6, UPT, UPT, UR8, -UR6, URZ ;  /* 0x800000060806a290 */ /* 0x000fe4000fffe0ff */
[----:B------:R-:W-:Y:S02]  /*4a20*/  @!UP2 UIMAD UR14, UR4, UR5, UR14 ;  /* 0x00000005040ea2a4 */ /* 0x000fe4000f8e020e */
[----:B------:R-:W-:Y:S01]  /*4a30*/  @!UP2 UIMAD UR13, UR6, UR10, UR13 ;  /* 0x0000000a060da2a4 */ /* 0x000fe2000f8e020d */
[----:B------:R-:W-:Y:S11]  /*4a40*/  BRA.U UP3, `(.L_x_82) ;  /* 0x0000000103107547 */ /* 0x000ff6000b800000 */
[----:B--2---:R-:W-:Y:S04]  /*4a50*/  MOV R0, UR38 ;  /* 0x0000002600007c02 */ /* 0x004fe80008000f00 */
[----:B------:R-:W-:Y:S04]  /*4a60*/  SHF.L.U32 R11, R0, 0x1f, RZ ;  /* 0x0000001f000b7819 */ /* 0x000fe800000006ff */
[----:B------:R-:W2:Y:S02]  /*4a70*/  SYNCS.PHASECHK.TRANS64.TRYWAIT P2, [UR21+0xa8], R11 ;  /* 0x0000a80bff0075a7 */ /* 0x000ea40008041115 */
[----:B--2---:R-:W-:Y:S05]  /*4a80*/  @!P2 BRA `(.L_x_83) ;  /* 0x000000380090a947 */ /* 0x004fea0003800000 */
.L_x_82:
[----:B------:R-:W-:Y:S05]  /*4a90*/  @!P1 BRA `(.L_x_84) ;  /* 0x0000000000309947 */ /* 0x000fea0003800000 */
[----:B------:R-:W-:Y:S01]  /*4aa0*/  ISETP.NE.U32.AND P1, PT, R2, RZ, PT ;  /* 0x000000ff0200720c */ /* 0x000fe20003f25070 */
[----:B------:R-:W3:Y:S01]  /*4ab0*/  LDCU.64 UR4, c[0x0][0x358] ;  /* 0x00006b00ff0477ac */ /* 0x000ee20008000a00 */
[----:B------:R-:W-:Y:S02]  /*4ac0*/  IMAD.MOV.U32 R84, RZ, RZ, 0x1 ;  /* 0x00000001ff547424 */ /* 0x000fe400078e00ff */
[----:B------:R-:W-:Y:S11]  /*4ad0*/  ISETP.NE.AND.EX P1, PT, R3, RZ, PT, P1 ;  /* 0x000000ff0300720c */ /* 0x000ff60003f25310 */
[----:B------:R-:W-:Y:S02]  /*4ae0*/  @!UPT UIADD3 URZ, UPT, UPT, URZ, URZ, URZ ;  /* 0x000000fffffff290 */ /* 0x000fe4000fffe0ff */
[----:B--2---:R-:W2:Y:S01]  /*4af0*/  @P1 LDC.64 R10, c[0x0][0x888] ;  /* 0x00022200ff0a1b82 */ /* 0x004ea20000000a00 */
[----:B------:R-:W-:Y:S04]  /*4b00*/  @P1 IMAD R0, R4, UR36, RZ ;  /* 0x0000002404001c24 */ /* 0x000fe8000f8e02ff */
[----:B--2---:R-:W-:Y:S04]  /*4b10*/  @P1 IMAD.WIDE R10, R0, 0x4, R10 ;  /* 0x00000004000a1825 */ /* 0x004fe800078e020a */
[----:B------:R-:W-:Y:S01]  /*4b20*/  HFMA2 R0, -RZ, RZ, 0, 5.9604644775390625e-08 ;  /* 0x00000001ff007431 */ /* 0x000fe200000001ff */
[----:B---3-5:R3:W5:Y:S04]  /*4b30*/  @P1 LDG.E R41, desc[UR4][R10.64] ;  /* 0x000000040a291981 */ /* 0x028768000c1e1900 */
[----:B------:R-:W-:Y:S01]  /*4b40*/  @!P1 PRMT R84, R0, 0x7610, R84 ;  /* 0x0000761000549816 */ /* 0x000fe20000000054 */
[----:B---3--:R-:W4:Y:S06]  /*4b50*/  @!P1 LDC R41, c[0x0][0x880] ;  /* 0x00022000ff299b82 */ /* 0x008f2c0000000800 */
.L_x_84:
[----:B----45:R-:W-:Y:S01]  /*4b60*/  @!P0 FSETP.EQ.AND P1, PT, R41, RZ, PT ;  /* 0x000000ff2900820b */ /* 0x030fe20003f22000 */
[----:B------:R-:W-:Y:S01]  /*4b70*/  @!UPT UIADD3 URZ, UPT, UPT, URZ, URZ, URZ ;  /* 0x000000fffffff290 */ /* 0x000fe2000fffe0ff */
[----:B------:R-:W-:Y:S11]  /*4b80*/  @!P0 BRA `(.L_x_85) ;  /* 0x0000000000188947 */ /* 0x000ff60003800000 */
[----:B------:R-:W-:Y:S02]  /*4b90*/  LOP3.LUT P0, RZ, R84, 0xff, RZ, 0xc0, !PT ;  /* 0x000000ff54ff7812 */ /* 0x000fe4000780c0ff */
[----:B------:R-:W-:Y:S04]  /*4ba0*/  ISETP.NE.U32.AND P1, PT, R2, RZ, PT ;  /* 0x000000ff0200720c */ /* 0x000fe80003f25070 */
[----:B------:R-:W-:Y:S04]  /*4bb0*/  ISETP.NE.AND.EX P1, PT, R3, RZ, PT, P1 ;  /* 0x000000ff0300720c */ /* 0x000fe80003f25310 */
[----:B------:R-:W-:Y:S03]  /*4bc0*/  PLOP3.LUT P1, PT, P1, PT, PT, 0x8, 0x80 ;  /* 0x000000000080781c */ /* 0x000fe60000f2e170 */
[----:B------:R-:W-:Y:S11]  /*4bd0*/  @P0 FSETP.EQ.AND P1, PT, R41, RZ, PT ;  /* 0x000000ff2900020b */ /* 0x000ff60003f22000 */
[----:B------:R-:W-:Y:S02]  /*4be0*/  @!UPT UIADD3 URZ, UPT, UPT, URZ, URZ, URZ ;  /* 0x000000fffffff290 */ /* 0x000fe4000fffe0ff */
.L_x_85:
[----:B------:R-:W3:Y:S01]  /*4bf0*/  SYNCS.PHASECHK.TRANS64.TRYWAIT P2, [UR21+0x90], R9 ;  /* 0x00009009ff0075a7 */ /* 0x000ee20008041115 */
[----:B------:R-:W-:Y:S04]  /*4c00*/  ELECT P0, URZ, PT ;  /* 0x0000000000ff782f */ /* 0x000fe80003800000 */
[----:B------:R-:W-:Y:S11]  /*4c10*/  PLOP3.LUT P1, PT, P1, P0, PT, 0xf2, 0x2f ;  /* 0x00000000002f781c */ /* 0x000ff60000f21e72 */
[----:B------:R-:W-:Y:S02]  /*4c20*/  @!UPT UIADD3 URZ, UPT, UPT, URZ, URZ, URZ ;  /* 0x000000fffffff290 */ /* 0x000fe4000fffe0ff */
[----:B------:R-:W-:Y:S05]  /*4c30*/  @!P1 IADD3 R8, P0, PT, R16, 0x580, RZ ;  /* 0x0000058010089810 */ /* 0x000fea0007f1e0ff */
[----:B------:R-:W-:Y:S01]  /*4c40*/  @!P1 IMAD.X R6, RZ, RZ, R17, P0 ;  /* 0x000000ffff069224 */ /* 0x000fe200000e0611 */
[----:B---3--:R-:W-:Y:S07]  /*4c50*/  @!P2 BRA `(.L_x_86) ;  /* 0x000000380034a947 */ /* 0x008fee0003800000 */
.L_x_155:
[----:B------:R-:W-:Y:S01]  /*4c60*/  @!P1 R2UR UR5, R8 ;  /* 0x00000000080592ca */ /* 0x000fe200000e0000 */
[----:B------:R-:W-:Y:S01]  /*4c70*/  VOTEU.ALL UP0, P1 ;  /* 0x0000000000ff7886 */ /* 0x000fe20000800000 */
[----:B------:R-:W-:Y:S01]  /*4c80*/  @!P1 R2UR UR4, R6 ;  /* 0x00000000060492ca */ /* 0x000fe200000e0000 */
[----:B--2---:R-:W-:Y:S01]  /*4c90*/  @!P1 IMAD.MOV.U32 R0, RZ, RZ, 0x1000 ;  /* 0x00001000ff009424 */ /* 0x004fe200078e00ff */
[----:B------:R-:W-:Y:S01]  /*4ca0*/  UMOV UR6, 0x0 ;  /* 0x0000000000067882 */ /* 0x000fe20000000000 */
[----:B------:R-:W-:Y:S01]  /*4cb0*/  UMOV UR7, 0x10000000 ;  /* 0x1000000000077882 */ /* 0x000fe20000000000 */
[----:B------:R-:W-:Y:S01]  /*4cc0*/  @!UP0 UIADD3 UR16, UPT, UPT, UR21, 0x200, URZ ;  /* 0x0000020015108890 */ /* 0x000fe2000fffe0ff */
[----:B------:R-:W-:Y:S01]  /*4cd0*/  VIADD R14, R14, 0x1 ;  /* 0x000000010e0e7836 */ /* 0x000fe20000000000 */
[----:B------:R-:W-:Y:S01]  /*4ce0*/  VOTEU.ALL UP0, P1 ;  /* 0x0000000000ff7886 */ /* 0x000fe20000800000 */
[----:B------:R-:W-:Y:S04]  /*4cf0*/  UMOV UR20, UR36 ;  /* 0x0000002400147c82 */ /* 0x000fe80008000000 */
[----:B------:R-:W-:Y:S02]  /*4d00*/  IMAD.U32 R10, RZ, RZ, UR5 ;  /* 0x00000005ff0a7e24 */ /* 0x000fe4000f8e00ff */
[----:B------:R-:W-:Y:S03]  /*4d10*/  IMAD.U32 R11, RZ, RZ, UR4 ;  /* 0x00000004ff0b7e24 */ /* 0x000fe6000f8e00ff */
[----:B------:R-:W-:Y:S02]  /*4d20*/  @!P1 R2UR UR4, R10 ;  /* 0x000000000a0492ca */ /* 0x000fe400000e0000 */
[----:B------:R-:W-:Y:S11]  /*4d30*/  @!P1 R2UR UR5, R11 ;  /* 0x000000000b0592ca */ /* 0x000ff600000e0000 */
[----:B------:R-:W-:Y:S02]  /*4d40*/  @!UPT UIADD3 URZ, UPT, UPT, URZ, URZ, URZ ;  /* 0x000000fffffff290 */ /* 0x000fe4000fffe0ff */
[----:B------:R2:W-:Y:S01]  /*4d50*/  @!UP0 UTMALDG.3D [UR16], [UR4], desc[UR6] ;  /* 0x00000610040085b4 */ /* 0x0005e20008011000 */
[----:B------:R2:W-:Y:S01]  /*4d60*/  @!P1 SYNCS.ARRIVE.TRANS64.RED.A0TR RZ, [UR21+0x80], R0 ;  /* 0x00008000ffff99a7 */ /* 0x0005e20008300415 */
[----:B------:R-:W-:Y:S01]  /*4d70*/  SYNCS.ARRIVE.TRANS64.RED.A1T0 RZ, [UR34], RZ ;  /* 0x000000ffffff79a7 */ /* 0x000fe20008100422 */
[----:B------:R-:W3:Y:S02]  /*4d80*/  SYNCS.PHASECHK.TRANS64.TRYWAIT P0, [UR21+0x98], R9 ;  /* 0x00009809ff0075a7 */ /* 0x000ee40008001115 */
[----:B--23--:R-:W-:Y:S05]  /*4d90*/  @!P0 BRA `(.L_x_87) ;  /* 0x0000003400fc8947 */ /* 0x00cfea0003800000 */
.L_x_157:
[----:B------:R-:W-:Y:S01]  /*4da0*/  @!P1 IADD3 R6, P0, PT, R16, 0x580, RZ ;  /* 0x0000058010069810 */ /* 0x000fe20007f1e0ff */
[----:B------:R-:W-:Y:S01]  /*4db0*/  VOTEU.ALL UP0, P1 ;  /* 0x0000000000ff7886 */ /* 0x000fe20000800000 */
[----:B------:R-:W-:Y:S01]  /*4dc0*/  UMOV UR6, 0x0 ;  /* 0x0000000000067882 */ /* 0x000fe20000000000 */
[----:B------:R-:W-:Y:S01]  /*4dd0*/  UMOV UR7, 0x10000000 ;  /* 0x1000000000077882 */ /* 0x000fe20000000000 */
[----:B------:R-:W-:Y:S01]  /*4de0*/  @!P1 R2UR UR5, R6 ;  /* 0x00000000060592ca */ /* 0x000fe200000e0000 */
[----:B--2---:R-:W-:Y:S01]  /*4df0*/  @!P1 IMAD.X R0, RZ, RZ, R17, P0 ;  /* 0x000000ffff009224 */ /* 0x004fe200000e0611 */
[----:B------:R-:W-:Y:S01]  /*4e00*/  @!UP0 UIADD3 UR10, UPT, UPT, UR18, 0x40, URZ ;  /* 0x00000040120a8890 */ /* 0x000fe2000fffe0ff */
[----:B------:R-:W-:Y:S01]  /*4e10*/  ISETP.NE.AND P0, PT, R14, 0x2, PT ;  /* 0x000000020e00780c */ /* 0x000fe20003f05270 */
[----:B------:R-:W-:Y:S01]  /*4e20*/  @!UP0 UIADD3 UR8, UPT, UPT, UR21, 0x1200, URZ ;  /* 0x0000120015088890 */ /* 0x000fe2000fffe0ff */
[----:B------:R-:W-:Y:S01]  /*4e30*/  LOP3.LUT R15, R15, 0x1, RZ, 0x3c, !PT ;  /* 0x000000010f0f7812 */ /* 0x000fe200078e3cff */
[----:B------:R-:W-:Y:S01]  /*4e40*/  @!UP0 UIADD3 UR9, UPT, UPT, UR21, 0x88, URZ ;  /* 0x0000008815098890 */ /* 0x000fe2000fffe0ff */
[----:B------:R-:W-:Y:S01]  /*4e50*/  @!P1 R2UR UR4, R0 ;  /* 0x00000000000492ca */ /* 0x000fe200000e0000 */
[----:B------:R-:W-:Y:S01]  /*4e60*/  VOTEU.ALL UP0, P1 ;  /* 0x0000000000ff7886 */ /* 0x000fe20000800000 */
[----:B------:R-:W-:Y:S01]  /*4e70*/  UMOV UR11, UR19 ;  /* 0x00000013000b7c82 */ /* 0x000fe20008000000 */
[----:B------:R-:W-:Y:S01]  /*4e80*/  UMOV UR12, UR36 ;  /* 0x00000024000c7c82 */ /* 0x000fe20008000000 */
[----:B------:R-:W-:Y:S01]  /*4e90*/  SEL R0, RZ, 0x1, P0 ;  /* 0x00000001ff007807 */ /* 0x000fe20000000000 */
[----:B------:R-:W-:Y:S01]  /*4ea0*/  UIADD3 UR20, UPT, UPT, UR13, UR62, URZ ;  /* 0x0000003e0d147290 */ /* 0x000fe2000fffe0ff */
[----:B------:R-:W-:Y:S01]  /*4eb0*/  IMAD.U32 R8, RZ, RZ, UR5 ;  /* 0x00000005ff087e24 */ /* 0x000fe2000f8e00ff */
[----:B------:R-:W-:Y:S01]  /*4ec0*/  SEL R14, R14, RZ, P0 ;  /* 0x000000ff0e0e7207 */ /* 0x000fe20000000000 */
[----:B------:R-:W-:Y:S01]  /*4ed0*/  UIADD3 UR16, UPT, UPT, UR14, UR59, URZ ;  /* 0x0000003b0e107290 */ /* 0x000fe2000fffe0ff */
[----:B------:R-:W-:Y:S01]  /*4ee0*/  LOP3.LUT R13, R13, R0, RZ, 0x3c, !PT ;  /* 0x000000000d0d7212 */ /* 0x000fe200078e3cff */
[----:B------:R-:W-:Y:S01]  /*4ef0*/  UPLOP3.LUT UP3, UPT, UPT, UPT, UPT, 0x80, 0x8 ;  /* 0x000000000008789c */ /* 0x000fe20003f6f070 */
[----:B------:R-:W-:Y:S02]  /*4f00*/  UMOV UR36, UR26 ;  /* 0x0000001a00247c82 */ /* 0x000fe40008000000 */
[----:B------:R-:W-:Y:S01]  /*4f10*/  IMAD.U32 R9, RZ, RZ, UR4 ;  /* 0x00000004ff097e24 */ /* 0x000fe2000f8e00ff */
[----:B------:R-:W-:Y:S04]  /*4f20*/  @!P1 R2UR UR4, R8 ;  /* 0x00000000080492ca */ /* 0x000fe800000e0000 */
[----:B------:R-:W-:Y:S11]  /*4f30*/  @!P1 R2UR UR5, R9 ;  /* 0x00000000090592ca */ /* 0x000ff600000e0000 */
[----:B------:R-:W-:Y:S02]  /*4f40*/  @!UPT UIADD3 URZ, UPT, UPT, URZ, URZ, URZ ;  /* 0x000000fffffff290 */ /* 0x000fe4000fffe0ff */
[----:B------:R2:W-:Y:S01]  /*4f50*/  @!UP0 UTMALDG.3D [UR8], [UR4], desc[UR6] ;  /* 0x00000608040085b4 */ /* 0x0005e20008011000 */
[----:B------:R2:W-:Y:S01]  /*4f60*/  @!P1 SYNCS.ARRIVE.TRANS64.RED.A0TR RZ, [UR21+0x88], R7 ;  /* 0x00008807ffff99a7 */ /* 0x0005e20008300415 */
[----:B------:R-:W-:Y:S01]  /*4f70*/  SYNCS.ARRIVE.TRANS64.RED.A1T0 RZ, [UR33], RZ ;  /* 0x000000ffffff79a7 */ /* 0x000fe20008100421 */
[----:B------:R-:W-:Y:S05]  /*4f80*/  BRA.U UP1, `(.L_x_88) ;  /* 0xfffffff5012c7547 */ /* 0x000fea000b83ffff */
[----:B------:R-:W-:-:S04]  /*4f90*/  SHF.L.U32 R3, R15, 0x1f, RZ ;  /* 0x0000001f0f037819 */ /* 0x000fc800000006ff */
[----:B------:R-:W3:Y:S02]  /*4fa0*/  SYNCS.PHASECHK.TRANS64.TRYWAIT P0, [UR21+0x90], R3 ;  /* 0x00009003ff0075a7 */ /* 0x000ee40008001115 */
[----:B---3--:R-:W-:Y:S05]  /*4fb0*/  @!P0 BRA `(.L_x_89) ;  /* 0x00000034008c8947 */ /* 0x008fea0003800000 */
.L_x_159:
[----:B---3--:R-:W-:-:S07]  /*4fc0*/  MOV R0, UR21 ;  /* 0x0000001500007c02 */ /* 0x008fce0008000f00 */
.L_x_90:
[----:B---3--:R-:W-:-:S04]  /*4fd0*/  SHF.L.U32 R3, R15, 0x1f, RZ ;  /* 0x0000001f0f037819 */ /* 0x008fc800000006ff */
[----:B------:R3:W4:Y:S03]  /*4fe0*/  SYNCS.PHASECHK.TRANS64.TRYWAIT P0, [R0+URZ+0x98], R3 ;  /* 0x00009803000075a7 */ /* 0x00072600080011ff */
[----:B----4-:R-:W-:Y:S05]  /*4ff0*/  @!P0 NANOSLEEP.SYNCS 0x989680 ;  /* 0x009896800000895d */ /* 0x010fea0003900000 */
[----:B------:R-:W4:Y:S02]  /*5000*/  @!P0 SYNCS.PHASECHK.TRANS64 P0, [R0+URZ+0x98], R3 ;  /* 0x00009803000085a7 */ /* 0x000f2400080010ff */
[----:B-12-4-:R-:W-:Y:S05]  /*5010*/  @P0 EXIT ;  /* 0x000000000000094d */ /* 0x016fea0003800000 */
[----:B------:R-:W-:Y:S05]  /*5020*/  BRA `(.L_x_90) ;  /* 0xfffffffc00e87947 */ /* 0x000fea000383ffff */
.L_x_79:
[----:B------:R-:W-:-:S06]  /*5030*/  UISETP.GE.AND UP0, UPT, UR17, 0x4, UPT ;  /* 0x000000041100788c */ /* 0x000fcc000bf06270 */
[----:B------:R-:W-:-:S13]  /*5040*/  PLOP3.LUT P0, PT, PT, PT, UP0, 0x80, 0x8 ;  /* 0x000000000008781c */ /* 0x000fda0003f0f008 */
[----:B-1----:R-:W-:Y:S05]  /*5050*/  @!P0 EXIT ;  /* 0x000000000000894d */ /* 0x002fea0003800000 */
[----:B------:R-:W1:Y:S08]  /*5060*/  S2UR UR4, SR_CgaCtaId ;  /* 0x00000000000479c3 */ /* 0x000e700000008800 */
[----:B------:R-:W-:Y:S01]  /*5070*/  BAR.SYNC.DEFER_BLOCKING 0x6, 0xa0 ;  /* 0x0182800000007b1d */ /* 0x000fe20000010000 */
[C---:B------:R-:W-:Y:S01]  /*5080*/  IMAD.SHL.U32 R7, R93.reuse, 0x40, RZ ;  /* 0x000000405d077824 */ /* 0x040fe200078e00ff */
[C---:B------:R-:W-:Y:S01]  /*5090*/  LOP3.LUT R95, R93.reuse, 0x60, RZ, 0xc0, !PT ;  /* 0x000000605d5f7812 */ /* 0x040fe200078ec0ff */
[----:B------:R-:W-:-:S02]  /*50a0*/  IMAD.SHL.U32 R4, R93, 0x20, RZ ;  /* 0x000000205d047824 */ /* 0x000fc400078e00ff */
[----:B------:R-:W-:Y:S02]  /*50b0*/  HFMA2 R36, -RZ, RZ, 0, 0 ;  /* 0x00000000ff247431 */ /* 0x000fe400000001ff */
[----:B------:R-:W-:Y:S01]  /*50c0*/  IMAD.SHL.U32 R6, R93, 0x2, RZ ;  /* 0x000000025d067824 */ /* 0x000fe200078e00ff */
[----:B------:R-:W-:Y:S01]  /*50d0*/  UMOV UR44, 0x400 ;  /* 0x00000400002c7882 */ /* 0x000fe20000000000 */
[----:B------:R-:W2:Y:S01]  /*50e0*/  LDC.64 R82, c[0x0][0x8b0] ;  /* 0x00022c00ff527b82 */ /* 0x000ea20000000a00 */
[----:B------:R-:W-:Y:S01]  /*50f0*/  LOP3.LUT R5, R7, 0x180, RZ, 0xc0, !PT ;  /* 0x0000018007057812 */ /* 0x000fe200078ec0ff */
[----:B------:R-:W-:Y:S01]  /*5100*/  IMAD.U32 R37, R93, 0x10000, RZ ;  /* 0x000100005d257824 */ /* 0x000fe200078e00ff */
[----:B------:R-:W-:Y:S01]  /*5110*/  LOP3.LUT R4, R4, 0xc00, RZ, 0xc0, !PT ;  /* 0x00000c0004047812 */ /* 0x000fe200078ec0ff */
[----:B------:R-:W-:Y:S01]  /*5120*/  IMAD.MOV.U32 R92, RZ, RZ, RZ ;  /* 0x000000ffff5c7224 */ /* 0x000fe200078e00ff */
[----:B------:R-:W-:Y:S01]  /*5130*/  LOP3.LUT R6, R5, 0x20, R6, 0xf8, !PT ;  /* 0x0000002005067812 */ /* 0x000fe200078ef806 */
[----:B------:R-:W-:Y:S01]  /*5140*/  IMAD.SHL.U32 R5, R93, 0x8, RZ ;  /* 0x000000085d057824 */ /* 0x000fe200078e00ff */
[----:B------:R-:W-:Y:S01]  /*5150*/  LOP3.LUT R4, R4, 0x40, R7, 0xf8, !PT ;  /* 0x0000004004047812 */ /* 0x000fe200078ef807 */
[----:B------:R-:W3:Y:S01]  /*5160*/  LDC.64 R80, c[0x0][0x8a8] ;  /* 0x00022a00ff507b82 */ /* 0x000ee20000000a00 */
[----:B------:R-:W-:Y:S01]  /*5170*/  LOP3.LUT R37, R37, 0x600000, RZ, 0xc0, !PT ;  /* 0x0060000025257812 */ /* 0x000fe200078ec0ff */
[----:B------:R-:W-:Y:S01]  /*5180*/  IMAD.MOV.U32 R87, RZ, RZ, RZ ;  /* 0x000000ffff577224 */ /* 0x000fe200078e00ff */
[----:B------:R-:W-:-:S02]  /*5190*/  LOP3.LUT R5, R6, 0x30, R5, 0x78, !PT ;  /* 0x0000003006057812 */ /* 0x000fc400078e7805 */
[----:B------:R-:W-:Y:S02]  /*51a0*/  CS2R R90, SRZ ;  /* 0x00000000005a7805 */ /* 0x000fe4000001ff00 */
[----:B------:R-:W-:Y:S01]  /*51b0*/  LOP3.LUT R4, R4, 0x200, R7, 0xf8, !PT ;  /* 0x0000020004047812 */ /* 0x000fe200078ef807 */
[----:B------:R-:W-:Y:S01]  /*51c0*/  IMAD.MOV.U32 R89, RZ, RZ, RZ ;  /* 0x000000ffff597224 */ /* 0x000fe200078e00ff */
[----:B------:R-:W-:Y:S01]  /*51d0*/  LOP3.LUT R93, R93, 0x2, RZ, 0xc0, !PT ;  /* 0x000000025d5d7812 */ /* 0x000fe200078ec0ff */
[----:B-1----:R-:W-:Y:S01]  /*51e0*/  ULEA UR44, UR4, UR44, 0x18 ;  /* 0x0000002c042c7291 */ /* 0x002fe2000f8ec0ff */
[----:B------:R-:W-:Y:S01]  /*51f0*/  LOP3.LUT R71, R4, R5, RZ, 0xfc, !PT ;  /* 0x0000000504477212 */ /* 0x000fe200078efcff */
[----:B------:R-:W1:Y:S01]  /*5200*/  LDCU UR57, c[0x0][0x370] ;  /* 0x00006e00ff3977ac */ /* 0x000e620008000800 */
[----:B------:R-:W-:Y:S01]  /*5210*/  IADD3 R88, PT, PT, -R93, RZ, RZ ;  /* 0x000000ff5d587210 */ /* 0x000fe20007ffe1ff */
[----:B------:R-:W-:Y:S01]  /*5220*/  UIADD3 UR4, UPT, UPT, UR44, 0x2200, URZ ;  /* 0x000022002c047890 */ /* 0x000fe2000fffe0ff */
[----:B------:R-:W4:Y:S04]  /*5230*/  LDCU UR43, c[0x0][0xb0c] ;  /* 0x00016180ff2b77ac */ /* 0x000f280008000800 */
[----:B------:R-:W1:Y:S01]  /*5240*/  LDS R0, [UR44+0x160] ;  /* 0x0001602cff007984 */ /* 0x000e620008000800 */
[----:B------:R-:W-:Y:S01]  /*5250*/  IMAD.U32 R94, RZ, RZ, UR4 ;  /* 0x00000004ff5e7e24 */ /* 0x000fe2000f8e00ff */
[----:B------:R-:W1:Y:S01]  /*5260*/  LDCU UR39, c[0x0][0xb30] ;  /* 0x00016600ff2777ac */ /* 0x000e620008000800 */
[----:B------:R-:W1:Y:S01]  /*5270*/  LDCU.64 UR46, c[0x0][0x888] ;  /* 0x00011100ff2e77ac */ /* 0x000e620008000a00 */
[----:B------:R-:W1:Y:S01]  /*5280*/  LDCU.64 UR40, c[0x0][0xb28] ;  /* 0x00016500ff2877ac */ /* 0x000e620008000a00 */
[----:B------:R-:W1:Y:S01]  /*5290*/  LDCU.64 UR60, c[0x0][0x890] ;  /* 0x00011200ff3c77ac */ /* 0x000e620008000a00 */
[----:B------:R-:W1:Y:S01]  /*52a0*/  LDCU.128 UR52, c[0x0][0xb10] ;  /* 0x00016200ff3477ac */ /* 0x000e620008000c00 */
[----:B------:R-:W1:Y:S01]  /*52b0*/  LDCU UR56, c[0x0][0x374] ;  /* 0x00006e80ff3877ac */ /* 0x000e620008000800 */
[----:B------:R-:W-:Y:S01]  /*52c0*/  UIADD3 UR63, UPT, UPT, UR44, 0x200, URZ ;  /* 0x000002002c3f7890 */ /* 0x000fe2000fffe0ff */
[----:B-1234-:R-:W-:-:S11]  /*52d0*/  IMAD.IADD R37, R0, 0x1, R37 ;  /* 0x0000000100257824 */ /* 0x01efd600078e0225 */
.L_x_116:
[----:B------:R-:W-:Y:S02]  /*52e0*/  LEA R3, R87, UR44, 0x3 ;  /* 0x0000002c57037c11 */ /* 0x000fe4000f8e18ff */
[----:B------:R-:W-:Y:S02]  /*52f0*/  SHF.L.U32 R0, R91, 0x1f, RZ ;  /* 0x0000001f5b007819 */ /* 0x000fe400000006ff */
[----:B------:R-:W-:Y:S02]  /*5300*/  LEA R5, R87, UR44, 0x4 ;  /* 0x0000002c57057c11 */ /* 0x000fe4000f8e20ff */
[----:B-1----:R-:W1:Y:S02]  /*5310*/  SYNCS.PHASECHK.TRANS64.TRYWAIT P0, [R3+URZ+0xb0], R0 ;  /* 0x0000b000030075a7 */ /* 0x002e6400080011ff */
[----:B-1----:R-:W-:Y:S05]  /*5320*/  @!P0 BRA `(.L_x_91) ;  /* 0x0000003000c88947 */ /* 0x002fea0003800000 */
.L_x_160:
        /* <DEDUP_REMOVED lines=11> */
[----:B------:R-:W-:Y:S01]  /*53e0*/  PLOP3.LUT P0, PT, PT, PT, UP1, 0x80, 0x8 ;  /* 0x000000000008781c */ /* 0x000fe20003f0f018 */
[----:B------:R-:W-:Y:S11]  /*53f0*/  UP2UR UR45, UPR, URZ, 0x2 ;  /* 0x00000002ff2d7883 */ /* 0x000ff60008000000 */
[----:B------:R-:W-:Y:S01]  /*5400*/  @!UPT UIADD3 URZ, UPT, UPT, URZ, URZ, URZ ;  /* 0x000000fffffff290 */ /* 0x000fe2000fffe0ff */
[----:B-1----:R-:W-:Y:S02]  /*5410*/  @P0 SHF.R.U32.HI R0, RZ, 0x10, R5 ;  /* 0x00000010ff000819 */ /* 0x002fe40000011605 */
        /* <DEDUP_REMOVED lines=12> */
[----:B------:R-:W2:Y:S01]  /*54e0*/  LDCU UR12, c[0x0][0xb20] ;  /* 0x00016400ff0c77ac */ /* 0x000ea20008000800 */
[----:B------:R-:W-:Y:S02]  /*54f0*/  UIMAD.WIDE.U32 UR4, UR56, UR55, URZ ;  /* 0x00000037380472a5 */ /* 0x000fe4000f8e00ff */
[----:B------:R-:W-:Y:S02]  /*5500*/  UIMAD.WIDE.U32 UR6, UR57, UR52, URZ ;  /* 0x00000034390672a5 */ /* 0x000fe4000f8e00ff */
[----:B------:R-:W-:Y:S02]  /*5510*/  UISETP.NE.AND UP0, UPT, UR54, 0x1, UPT ;  /* 0x000000013600788c */ /* 0x000fe4000bf05270 */
[----:B------:R-:W-:Y:S02]  /*5520*/  UIMAD.WIDE.U32 UR8, UR37, UR55, URZ ;  /* 0x00000037250872a5 */ /* 0x000fe4000f8e00ff */
[----:B------:R-:W-:Y:S02]  /*5530*/  UIMAD.WIDE.U32 UR10, UR38, UR52, URZ ;  /* 0x00000034260a72a5 */ /* 0x000fe4000f8e00ff */
[----:B------:R-:W-:Y:S02]  /*5540*/  UISETP.NE.AND UP1, UPT, UR43, 0x1, UPT ;  /* 0x000000012b00788c */ /* 0x000fe4000bf25270 */
[----:B------:R-:W-:Y:S01]  /*5550*/  UISETP.NE.AND UP2, UPT, UR42, 0x1, UPT ;  /* 0x000000012a00788c */ /* 0x000fe2000bf45270 */
[----:B------:R-:W-:Y:S02]  /*5560*/  UMOV UR4, UR5 ;  /* 0x0000000500047c82 */ /* 0x000fe40008000000 */
[----:B--2---:R-:W-:Y:S03]  /*5570*/  USHF.R.U32.HI UR5, URZ, UR12, UR4 ;  /* 0x0000000cff057299 */ /* 0x004fe60008011604 */
[----:B------:R-:W-:Y:S02]  /*5580*/  UMOV UR4, UR7 ;  /* 0x0000000700047c82 */ /* 0x000fe40008000000 */
[----:B------:R-:W-:Y:S02]  /*5590*/  USHF.R.U32.HI UR7, URZ, UR53, UR4 ;  /* 0x00000035ff077299 */ /* 0x000fe40008011604 */
[----:B------:R-:W-:Y:S02]  /*55a0*/  USEL UR4, UR56, UR5, !UP0 ;  /* 0x0000000538047287 */ /* 0x000fe4000c000000 */
[----:B------:R-:W-:Y:S01]  /*55b0*/  USEL UR7, UR57, UR7, !UP1 ;  /* 0x0000000739077287 */ /* 0x000fe2000c800000 */
[----:B------:R-:W-:Y:S01]  /*55c0*/  UMOV UR5, UR9 ;  /* 0x0000000900057c82 */ /* 0x000fe20008000000 */
[----:B------:R-:W-:Y:S02]  /*55d0*/  UIMAD.WIDE.U32 UR8, UR4, UR40, URZ ;  /* 0x00000028040872a5 */ /* 0x000fe4000f8e00ff */
[----:B------:R-:W-:Y:S03]  /*55e0*/  USHF.R.U32.HI UR6, URZ, UR12, UR5 ;  /* 0x0000000cff067299 */ /* 0x000fe60008011605 */
[----:B------:R-:W-:Y:S01]  /*55f0*/  UMOV UR5, UR11 ;  /* 0x0000000b00057c82 */ /* 0x000fe20008000000 */
[----:B------:R-:W-:Y:S02]  /*5600*/  UIMAD.WIDE.U32 UR10, UR7, UR40, URZ ;  /* 0x00000028070a72a5 */ /* 0x000fe4000f8e00ff */
[----:B------:R-:W-:Y:S02]  /*5610*/  USHF.R.U32.HI UR12, URZ, UR53, UR5 ;  /* 0x00000035ff0c7299 */ /* 0x000fe40008011605 */
[----:B------:R-:W-:Y:S01]  /*5620*/  USEL UR6, UR37, UR6, !UP0 ;  /* 0x0000000625067287 */ /* 0x000fe2000c000000 */
[----:B------:R-:W-:Y:S02]  /*5630*/  UMOV UR5, UR9 ;  /* 0x0000000900057c82 */ /* 0x000fe40008000000 */
[----:B------:R-:W-:Y:S01]  /*5640*/  UMOV UR10, UR11 ;  /* 0x0000000b000a7c82 */ /* 0x000fe20008000000 */
[----:B------:R-:W-:Y:S02]  /*5650*/  @UP2 USHF.R.U32.HI UR4, URZ, UR41, UR5 ;  /* 0x00000029ff042299 */ /* 0x000fe40008011605 */
[----:B------:R-:W-:Y:S02]  /*5660*/  @UP2 USHF.R.U32.HI UR7, URZ, UR41, UR10 ;  /* 0x00000029ff072299 */ /* 0x000fe4000801160a */
[----:B------:R-:W-:Y:S02]  /*5670*/  UIMAD UR4, UR42, UR4, URZ ;  /* 0x000000042a0472a4 */ /* 0x000fe4000f8e02ff */
[----:B------:R-:W-:Y:S02]  /*5680*/  UIMAD.WIDE.U32 UR10, UR6, UR40, URZ ;  /* 0x00000028060a72a5 */ /* 0x000fe4000f8e00ff */
[----:B------:R-:W-:Y:S02]  /*5690*/  USEL UR5, UR38, UR12, !UP1 ;  /* 0x0000000c26057287 */ /* 0x000fe4000c800000 */
[----:B------:R-:W-:Y:S02]  /*56a0*/  UIMAD UR8, UR42, UR7, URZ ;  /* 0x000000072a0872a4 */ /* 0x000fe4000f8e02ff */
[----:B------:R-:W-:Y:S03]  /*56b0*/  UISETP.GE.AND UP0, UPT, UR6, UR4, UPT ;  /* 0x000000040600728c */ /* 0x000fe6000bf06270 */
[----:B------:R-:W-:Y:S01]  /*56c0*/  UMOV UR4, UR11 ;  /* 0x0000000b00047c82 */ /* 0x000fe20008000000 */
[----:B------:R-:W-:Y:S02]  /*56d0*/  UISETP.GE.OR UP0, UPT, UR5, UR8, UP0 ;  /* 0x000000080500728c */ /* 0x000fe40008706670 */
[----:B------:R-:W-:Y:S02]  /*56e0*/  USHF.R.U32.HI UR4, URZ, UR41, UR4 ;  /* 0x00000029ff047299 */ /* 0x000fe40008011604 */
[----:B------:R-:W-:Y:S02]  /*56f0*/  UIMAD.WIDE.U32 UR8, UR5, UR40, URZ ;  /* 0x00000028050872a5 */ /* 0x000fe4000f8e00ff */
[----:B------:R-:W-:Y:S02]  /*5700*/  USEL UR11, UR6, UR4, !UP2 ;  /* 0x00000004060b7287 */ /* 0x000fe4000d000000 */
[----:B------:R-:W-:Y:S02]  /*5710*/  UIADD3 UR8, UPT, UPT, -UR5, URZ, URZ ;  /* 0x000000ff05087290 */ /* 0x000fe4000fffe1ff */
[----:B------:R-:W-:Y:S01]  /*5720*/  UIADD3 UR10, UPT, UPT, -UR11, URZ, URZ ;  /* 0x000000ff0b0a7290 */ /* 0x000fe2000fffe1ff */
[----:B------:R-:W-:Y:S01]  /*5730*/  @!UP0 UMOV UR4, UR9 ;  /* 0x0000000900048c82 */ /* 0x000fe20008000000 */
[----:B------:R-:W-:Y:S02]  /*5740*/  UIADD3 UR9, UPT, UPT, -UR6, URZ, URZ ;  /* 0x000000ff06097290 */ /* 0x000fe4000fffe1ff */
[----:B------:R-:W-:Y:S02]  /*5750*/  @!UP0 USHF.R.U32.HI UR4, URZ, UR41, UR4 ;  /* 0x00000029ff048299 */ /* 0x000fe40008011604 */
[----:B------:R-:W-:Y:S02]  /*5760*/  UIMAD UR10, UR42, UR10, UR6 ;  /* 0x0000000a2a0a72a4 */ /* 0x000fe4000f8e0206 */
[----:B------:R-:W-:Y:S04]  /*5770*/  @!UP0 USEL UR4, UR5, UR4, !UP2 ;  /* 0x0000000405048287 */ /* 0x000fe8000d000000 */
[----:B------:R-:W-:Y:S02]  /*5780*/  @!UP0 UIMAD UR10, UR7, UR10, UR4 ;  /* 0x0000000a070a82a4 */ /* 0x000fe4000f8e0204 */
[----:B------:R-:W-:Y:S02]  /*5790*/  @!UP0 UIADD3 UR11, UPT, UPT, UR11, -UR4, URZ ;  /* 0x800000040b0b8290 */ /* 0x000fe4000fffe0ff */
[----:B------:R-:W-:Y:S02]  /*57a0*/  UIMAD UR7, UR43, UR8, UR38 ;  /* 0x000000082b0772a4 */ /* 0x000fe4000f8e0226 */
[----:B------:R-:W-:Y:S02]  /*57b0*/  @!UP0 UIMAD UR6, UR11, UR42, UR5 ;  /* 0x0000002a0b0682a4 */ /* 0x000fe4000f8e0205 */
[----:B------:R-:W-:Y:S01]  /*57c0*/  UIMAD UR4, UR54, UR9, UR37 ;  /* 0x00000009360472a4 */ /* 0x000fe2000f8e0225 */
[----:B------:R-:W-:Y:S02]  /*57d0*/  @!UP0 UMOV UR5, UR10 ;  /* 0x0000000a00058c82 */ /* 0x000fe40008000000 */
[----:B------:R-:W-:Y:S02]  /*57e0*/  UIMAD UR38, UR5, UR43, UR7 ;  /* 0x0000002b052672a4 */ /* 0x000fe4000f8e0207 */
[----:B------:R-:W-:Y:S11]  /*57f0*/  UIMAD UR37, UR6, UR54, UR4 ;  /* 0x00000036062572a4 */ /* 0x000ff6000f8e0204 */
[----:B------:R-:W-:Y:S01]  /*5800*/  @!UPT UIADD3 URZ, UPT, UPT, URZ, URZ, URZ ;  /* 0x000000fffffff290 */ /* 0x000fe2000fffe0ff */
.L_x_92:
[----:B------:R-:W-:Y:S01]  /*5810*/  UISETP.NE.AND UP0, UPT, UR39, 0x1, UPT ;  /* 0x000000012700788c */ /* 0x000fe2000bf05270 */
[----:B------:R-:W-:Y:S01]  /*5820*/  IADD3 R87, PT, PT, R87, 0x1, RZ ;  /* 0x0000000157577810 */ /* 0x000fe20007ffe0ff */
[----:B------:R-:W-:Y:S02]  /*5830*/  USHF.L.U32 UR50, UR16, 0x6, URZ ;  /* 0x0000000610327899 */ /* 0x000fe400080006ff */
[----:B------:R-:W-:Y:S07]  /*5840*/  USHF.L.U32 UR49, UR20, 0x7, URZ ;  /* 0x0000000714317899 */ /* 0x000fee00080006ff */
[----:B------:R-:W2:Y:S01]  /*5850*/  @!UP0 LDCU.128 UR12, c[0x0][0xb10] ;  /* 0x00016200ff0c87ac */ /* 0x000ea20008000c00 */
[----:B------:R-:W3:Y:S01]  /*5860*/  @!UP0 LDCU UR5, c[0x0][0xb0c] ;  /* 0x00016180ff0587ac */ /* 0x000ee20008000800 */
[----:B------:R-:W4:Y:S01]  /*5870*/  @!UP0 LDCU UR10, c[0x0][0xb20] ;  /* 0x00016400ff0a87ac */ /* 0x000f220008000800 */
[----:B--2---:R-:W-:Y:S02]  /*5880*/  UIMAD.WIDE.U32 UR8, UR38, UR12, URZ ;  /* 0x0000000c260872a5 */ /* 0x004fe4000f8e00ff */
[----:B------:R-:W-:Y:S02]  /*5890*/  UIMAD.WIDE.U32 UR6, UR37, UR15, URZ ;  /* 0x0000000f250672a5 */ /* 0x000fe4000f8e00ff */
[----:B------:R-:W-:Y:S03]  /*58a0*/  @!UP0 UISETP.NE.AND UP1, UPT, UR14, 0x1, UPT ;  /* 0x000000010e00888c */ /* 0x000fe6000bf25270 */
[----:B------:R-:W-:Y:S01]  /*58b0*/  @!UP0 UMOV UR4, UR9 ;  /* 0x0000000900048c82 */ /* 0x000fe20008000000 */
[----:B---3--:R-:W-:Y:S02]  /*58c0*/  @!UP0 UISETP.NE.AND UP2, UPT, UR5, 0x1, UPT ;  /* 0x000000010500888c */ /* 0x008fe4000bf45270 */
[----:B------:R-:W-:Y:S01]  /*58d0*/  @!UP0 USHF.R.U32.HI UR4, URZ, UR13, UR4 ;  /* 0x0000000dff048299 */ /* 0x000fe20008011604 */
[----:B------:R-:W-:Y:S02]  /*58e0*/  @!UP0 UMOV UR6, UR7 ;  /* 0x0000000700068c82 */ /* 0x000fe40008000000 */
[----:B----4-:R-:W-:Y:S02]  /*58f0*/  @!UP0 USHF.R.U32.HI UR6, URZ, UR10, UR6 ;  /* 0x0000000aff068299 */ /* 0x010fe40008011606 */
[----:B------:R-:W-:Y:S02]  /*5900*/  @!UP0 USEL UR7, UR38, UR4, !UP2 ;  /* 0x0000000426078287 */ /* 0x000fe4000d000000 */
[----:B------:R-:W-:Y:S04]  /*5910*/  @!UP0 USEL UR6, UR37, UR6, !UP1 ;  /* 0x0000000625068287 */ /* 0x000fe8000c800000 */
[----:B------:R-:W-:Y:S02]  /*5920*/  @!UP0 UIADD3 UR4, UPT, UPT, -UR7, UR6, URZ ;  /* 0x0000000607048290 */ /* 0x000fe4000fffe1ff */
[----:B------:R-:W-:Y:S02]  /*5930*/  @!UP0 UIADD3 UR6, UPT, UPT, UR7, -UR6, URZ ;  /* 0x8000000607068290 */ /* 0x000fe4000fffe0ff */
[----:B------:R-:W-:Y:S02]  /*5940*/  @!UP0 UIMAD UR38, UR4, UR5, UR38 ;  /* 0x00000005042682a4 */ /* 0x000fe4000f8e0226 */
[----:B------:R-:W-:Y:S02]  /*5950*/  @!UP0 UIMAD UR37, UR6, UR14, UR37 ;  /* 0x0000000e062582a4 */ /* 0x000fe4000f8e0225 */
[----:B------:R-:W-:Y:S09]  /*5960*/  ULOP3.LUT UP0, URZ, UR63, 0x1b0, URZ, 0xc0, !UPT ;  /* 0x000001b03fff7892 */ /* 0x000ff2000f80c0ff */
[----:B------:R-:W-:Y:S05]  /*5970*/  BRA.U !UP0, `(.L_x_93) ;  /* 0x0000000108407547 */ /* 0x000fea000b800000 */
[----:B------:R-:W2:Y:S01]  /*5980*/  LDCU.64 UR8, c[0x4][0x80] ;  /* 0x01001000ff0877ac */ /* 0x000ea20008000a00 */
[----:B------:R-:W-:Y:S01]  /*5990*/  MOV R3, 0x0 ;  /* 0x0000000000037802 */ /* 0x000fe20000000f00 */
[----:B------:R-:W-:Y:S02]  /*59a0*/  HFMA2 R12, -RZ, RZ, 0, 5.9604644775390625e-08 ;  /* 0x00000001ff0c7431 */ /* 0x000fe400000001ff */
[----:B------:R-:W-:Y:S02]  /*59b0*/  IMAD.MOV.U32 R8, RZ, RZ, 0x70 ;  /* 0x00000070ff087424 */ /* 0x000fe400078e00ff */
[----:B------:R-:W-:Y:S01]  /*59c0*/  IMAD.MOV.U32 R13, RZ, RZ, RZ ;  /* 0x000000ffff0d7224 */ /* 0x000fe200078e00ff */
[----:B------:R-:W3:Y:S01]  /*59d0*/  LDCU.64 UR6, c[0x4][0x88] ;  /* 0x01001100ff0677ac */ /* 0x000ee20008000a00 */
[----:B------:R-:W4:Y:S01]  /*59e0*/  LDC.64 R2, c[0x4][R3] ;  /* 0x0100000003027b82 */ /* 0x000f220000000a00 */
[----:B------:R-:W1:Y:S01]  /*59f0*/  LDCU.64 UR4, c[0x4][0x8] ;  /* 0x01000100ff0477ac */ /* 0x000e620008000a00 */
[----:B--2---:R-:W-:Y:S01]  /*5a00*/  MOV R5, UR9 ;  /* 0x0000000900057c02 */ /* 0x004fe20008000f00 */
[----:B------:R-:W-:Y:S01]  /*5a10*/  IMAD.U32 R4, RZ, RZ, UR8 ;  /* 0x00000008ff047e24 */ /* 0x000fe2000f8e00ff */
[----:B---3--:R-:W-:Y:S01]  /*5a20*/  MOV R7, UR7 ;  /* 0x0000000700077c02 */ /* 0x008fe20008000f00 */
[----:B------:R-:W-:Y:S01]  /*5a30*/  IMAD.U32 R6, RZ, RZ, UR6 ;  /* 0x00000006ff067e24 */ /* 0x000fe2000f8e00ff */
[----:B-1----:R-:W-:Y:S01]  /*5a40*/  MOV R11, UR5 ;  /* 0x00000005000b7c02 */ /* 0x002fe20008000f00 */
[----:B------:R-:W-:Y:S02]  /*5a50*/  IMAD.U32 R10, RZ, RZ, UR4 ;  /* 0x00000004ff0a7e24 */ /* 0x000fe4000f8e00ff */
[----:B------:R-:W-:Y:S07]  /*5a60*/  LEPC R20, `(.L_x_93) ;  /* 0x000000001014794e */ /* 0x000fee0000000000 */
[----:B----45:R-:W-:Y:S05]  /*5a70*/  CALL.ABS.NOINC R2 ;  /* 0x0000000002007343 */ /* 0x030fea0003c00000 */
.L_x_93:
[----:B------:R-:W-:Y:S01]  /*5a80*/  LOP3.LUT P0, RZ, R94, 0x1b0, RZ, 0xc0, !PT ;  /* 0x000001b05eff7812 */ /* 0x000fe2000780c0ff */
[----:B------:R-:W-:Y:S11]  /*5a90*/  BSSY.RECONVERGENT B6, `(.L_x_94) ;  /* 0x0000013000067945 */ /* 0x000ff60003800200 */
[----:B------:R-:W-:Y:S01]  /*5aa0*/  @!UPT UIADD3 URZ, UPT, UPT, URZ, URZ, URZ ;  /* 0x000000fffffff290 */ /* 0x000fe2000fffe0ff */
[----:B------:R-:W-:Y:S05]  /*5ab0*/  @!P0 BRA `(.L_x_95) ;  /* 0x0000000000408947 */ /* 0x000fea0003800000 */
        /* <DEDUP_REMOVED lines=16> */
.L_x_95:
[----:B------:R-:W-:Y:S05]  /*5bc0*/  BSYNC.RECONVERGENT B6 ;  /* 0x0000000000067941 */ /* 0x000fea0003800200 */
.L_x_94:
[----:B------:R-:W-:Y:S01]  /*5bd0*/  R2UR UR4, R86 ;  /* 0x00000000560472ca */ /* 0x000fe200000e0000 */
[----:B------:R-:W-:Y:S01]  /*5be0*/  UISETP.NE.U32.AND UP0, UPT, UR60, URZ, UPT ;  /* 0x000000ff3c00728c */ /* 0x000fe2000bf05070 */
[----:B------:R-:W-:Y:S02]  /*5bf0*/  ISETP.NE.U32.AND P4, PT, R82, RZ, PT ;  /* 0x000000ff5200720c */ /* 0x000fe40003f85070 */
[----:B------:R-:W-:Y:S01]  /*5c00*/  ISETP.NE.U32.AND P2, PT, RZ, UR46, PT ;  /* 0x0000002eff007c0c */ /* 0x000fe2000bf45070 */
[----:B------:R-:W-:Y:S01]  /*5c10*/  UISETP.NE.AND.EX UP1, UPT, UR61, URZ, UPT, UP0 ;  /* 0x000000ff3d00728c */ /* 0x000fe2000bf25300 */
[----:B------:R-:W-:Y:S01]  /*5c20*/  ISETP.NE.AND.EX P4, PT, R83, RZ, PT, P4 ;  /* 0x000000ff5300720c */ /* 0x000fe20003f85340 */
[----:B------:R-:W-:Y:S01]  /*5c30*/  UPLOP3.LUT UP0, UPT, UPT, UPT, UPT, 0x40, 0x4 ;  /* 0x000000000004789c */ /* 0x000fe20003f0e870 */
[----:B------:R-:W-:Y:S05]  /*5c40*/  ISETP.NE.AND.EX P2, PT, RZ, UR47, PT, P2 ;  /* 0x0000002fff007c0c */ /* 0x000fea000bf45320 */
[----:B------:R-:W-:Y:S06]  /*5c50*/  UISETP.NE.AND UP2, UPT, UR4, URZ, UPT ;  /* 0x000000ff0400728c */ /* 0x000fec000bf45270 */
[----:B------:R-:W-:Y:S05]  /*5c60*/  PLOP3.LUT P1, PT, PT, PT, UP2, 0x80, 0x8 ;  /* 0x000000000008781c */ /* 0x000fea0003f2f028 */
[----:B------:R-:W-:Y:S06]  /*5c70*/  @UP2 UPLOP3.LUT UP0, UPT, UPT, UPT, UP1, 0x80, 0x8 ;  /* 0x000000000008289c */ /* 0x000fec0003f0f010 */
[----:B------:R-:W-:Y:S01]  /*5c80*/  PLOP3.LUT P0, PT, PT, PT, UP0, 0x80, 0x8 ;  /* 0x000000000008781c */ /* 0x000fe20003f0f008 */
[----:B------:R-:W-:Y:S01]  /*5c90*/  @!UPT UIADD3 URZ, UPT, UPT, URZ, URZ, URZ ;  /* 0x000000fffffff290 */ /* 0x000fe2000fffe0ff */
[----:B------:R-:W-:Y:S11]  /*5ca0*/  BRA.U !UP1, `(.L_x_96) ;  /* 0x00000001093c7547 */ /* 0x000ff6000b800000 */
[----:B------:R-:W-:Y:S01]  /*5cb0*/  UISETP.NE.U32.AND UP0, UPT, UR46, URZ, UPT ;  /* 0x000000ff2e00728c */ /* 0x000fe2000bf05070 */
[----:B-1----:R-:W-:Y:S01]  /*5cc0*/  HFMA2 R0, -RZ, RZ, 0, 5.9604644775390625e-08 ;  /* 0x00000001ff007431 */ /* 0x002fe200000001ff */
[----:B------:R-:W1:Y:S01]  /*5cd0*/  LDCU.64 UR8, c[0x0][0x358] ;  /* 0x00006b00ff0877ac */ /* 0x000e620008000a00 */
[----:B------:R-:W-:Y:S01]  /*5ce0*/  IMAD.MOV.U32 R84, RZ, RZ, 0x1 ;  /* 0x00000001ff547424 */ /* 0x000fe200078e00ff */
[----:B------:R-:W-:Y:S06]  /*5cf0*/  UISETP.NE.AND.EX UP0, UPT, UR47, URZ, UPT, UP0 ;  /* 0x000000ff2f00728c */ /* 0x000fec000bf05300 */
[----:B------:R-:W-:Y:S05]  /*5d00*/  PLOP3.LUT P3, PT, PT, PT, UP0, 0x80, 0x8 ;  /* 0x000000000008781c */ /* 0x000fea0003f6f008 */
[----:B------:R-:W2:Y:S01]  /*5d10*/  @UP0 LDCU.64 UR4, c[0x0][0x888] ;  /* 0x00011100ff0407ac */ /* 0x000ea20008000a00 */
[----:B------:R-:W-:Y:S07]  /*5d20*/  @UP0 UIMAD UR6, UR36, UR60, URZ ;  /* 0x0000003c240602a4 */ /* 0x000fee000f8e02ff */
[----:B------:R-:W-:Y:S01]  /*5d30*/  @!P3 PRMT R84, R0, 0x7610, R84 ;  /* 0x000076100054b816 */ /* 0x000fe20000000054 */
[----:B--2---:R-:W-:Y:S06]  /*5d40*/  @UP0 UIMAD.WIDE UR4, UR6, 0x4, UR4 ;  /* 0x00000004060408a5 */ /* 0x004fec000f8e0204 */
[----:B------:R-:W-:Y:S01]  /*5d50*/  IMAD.U32 R2, RZ, RZ, UR4 ;  /* 0x00000004ff027e24 */ /* 0x000fe2000f8e00ff */
[----:B------:R-:W-:Y:S04]  /*5d60*/  MOV R3, UR5 ;  /* 0x0000000500037c02 */ /* 0x000fe80008000f00 */
[----:B------:R-:W2:Y:S01]  /*5d70*/  @!UP0 LDCU UR4, c[0x0][0x880] ;  /* 0x00011000ff0487ac */ /* 0x000ea20008000800 */
[----:B-1---5:R3:W5:Y:S02]  /*5d80*/  @P3 LDG.E R41, desc[UR8][R2.64] ;  /* 0x0000000802293981 */ /* 0x022764000c1e1900 */
[----:B--23--:R-:W-:Y:S02]  /*5d90*/  @!P3 IMAD.U32 R41, RZ, RZ, UR4 ;  /* 0x00000004ff29be24 */ /* 0x00cfe4000f8e00ff */
.L_x_96:
[----:B------:R-:W-:Y:S05]  /*5da0*/  @!P4 BRA `(.L_x_97) ;  /* 0x000000000024c947 */ /* 0x000fea0003800000 */
[----:B------:R-:W-:Y:S01]  /*5db0*/  ISETP.NE.U32.AND P3, PT, R80, RZ, PT ;  /* 0x000000ff5000720c */ /* 0x000fe20003f65070 */
[----:B------:R-:W2:Y:S03]  /*5dc0*/  LDCU.64 UR4, c[0x0][0x358] ;  /* 0x00006b00ff0477ac */ /* 0x000ea60008000a00 */
[----:B------:R-:W-:Y:S11]  /*5dd0*/  ISETP.NE.AND.EX P3, PT, R81, RZ, PT, P3 ;  /* 0x000000ff5100720c */ /* 0x000ff60003f65330 */
[----:B------:R-:W-:Y:S02]  /*5de0*/  @!UPT UIADD3 URZ, UPT, UPT, URZ, URZ, URZ ;  /* 0x000000fffffff290 */ /* 0x000fe4000fffe0ff */
[----:B------:R-:W3:Y:S01]  /*5df0*/  @P3 LDC.64 R2, c[0x0][0x8a8] ;  /* 0x00022a00ff023b82 */ /* 0x000ee20000000a00 */
[----:B-1----:R-:W-:Y:S04]  /*5e00*/  @P3 IMAD R0, R82, UR36, RZ ;  /* 0x0000002452003c24 */ /* 0x002fe8000f8e02ff */
[----:B---3--:R-:W-:Y:S05]  /*5e10*/  @P3 IMAD.WIDE R2, R0, 0x4, R2 ;  /* 0x0000000400023825 */ /* 0x008fea00078e0202 */
[----:B--2--5:R2:W5:Y:S02]  /*5e20*/  @P3 LDG.E R38, desc[UR4][R2.64] ;  /* 0x0000000402263981 */ /* 0x024564000c1e1900 */
[----:B--2---:R-:W3:Y:S02]  /*5e30*/  @!P3 LDC R38, c[0x0][0x8a0] ;  /* 0x00022800ff26bb82 */ /* 0x004ee40000000800 */
.L_x_97:
[----:B-----5:R-:W-:Y:S01]  /*5e40*/  FSETP.NEU.AND P4, PT, R41, RZ, PT ;  /* 0x000000ff2900720b */ /* 0x020fe20003f8d000 */
[----:B------:R-:W-:Y:S01]  /*5e50*/  BSSY B1, `(.L_x_98) ;  /* 0x0000042000017945 */ /* 0x000fe20003800000 */
[----:B------:R-:W-:Y:S01]  /*5e60*/  SEL R5, RZ, 0xffffffff, P2 ;  /* 0xffffffffff057807 */ /* 0x000fe20001000000 */
[----:B------:R-:W-:Y:S01]  /*5e70*/  IMAD.MOV.U32 R102, RZ, RZ, 0x1 ;  /* 0x00000001ff667424 */ /* 0x000fe200078e00ff */
[----:B------:R-:W-:Y:S02]  /*5e80*/  LOP3.LUT P3, RZ, R84, 0xff, RZ, 0xc0, !PT ;  /* 0x000000ff54ff7812 */ /* 0x000fe4000786c0ff */
[----:B------:R-:W-:Y:S02]  /*5e90*/  CS2R R78, SRZ ;  /* 0x00000000004e7805 */ /* 0x000fe4000001ff00 */
[----:B------:R-:W-:Y:S02]  /*5ea0*/  @P1 SEL R4, RZ, 0xffffffff, P4 ;  /* 0xffffffffff041807 */ /* 0x000fe40002000000 */
[----:B------:R-:W-:Y:S02]  /*5eb0*/  CS2R R76, SRZ ;  /* 0x00000000004c7805 */ /* 0x000fe4000001ff00 */
[----:B------:R-:W-:Y:S02]  /*5ec0*/  LEA R2, R90, UR44, 0x3 ;  /* 0x0000002c5a027c11 */ /* 0x000fe4000f8e18ff */
[----:B------:R-:W-:Y:S02]  /*5ed0*/  CS2R R74, SRZ ;  /* 0x00000000004a7805 */ /* 0x000fe4000001ff00 */
[----:B------:R-:W-:Y:S02]  /*5ee0*/  @P0 SEL R4, R5, R4, !P3 ;  /* 0x0000000405040207 */ /* 0x000fe40005800000 */
[----:B------:R-:W-:Y:S02]  /*5ef0*/  CS2R R72, SRZ ;  /* 0x0000000000487805 */ /* 0x000fe4000001ff00 */
[----:B------:R-:W-:Y:S02]  /*5f00*/  LEA R100, R36, UR44, 0x3 ;  /* 0x0000002c24647c11 */ /* 0x000fe4000f8e18ff */
[----:B------:R-:W-:Y:S02]  /*5f10*/  @P1 LOP3.LUT R4, R4, 0x1, RZ, 0xc0, !PT ;  /* 0x0000000104041812 */ /* 0x000fe400078ec0ff */
[----:B------:R-:W-:Y:S02]  /*5f20*/  SHF.L.U32 R3, R92, 0x1f, RZ ;  /* 0x0000001f5c037819 */ /* 0x000fe400000006ff */
[----:B------:R-:W-:Y:S02]  /*5f30*/  ISETP.NE.U32.OR P6, PT, R4, 0x1, !P1 ;  /* 0x000000010400780c */ /* 0x000fe40004fc5470 */
[----:B------:R-:W-:Y:S02]  /*5f40*/  PLOP3.LUT P2, PT, PT, PT, UP1, 0x80, 0x8 ;  /* 0x000000000008781c */ /* 0x000fe40003f4f018 */
[C---:B------:R-:W-:Y:S02]  /*5f50*/  LEA.HI R39, R36.reuse, R36, RZ, 0x1 ;  /* 0x0000002424277211 */ /* 0x040fe400078f08ff */
[----:B------:R-:W-:Y:S02]  /*5f60*/  SEL R4, RZ, 0xffffffff, P4 ;  /* 0xffffffffff047807 */ /* 0x000fe40002000000 */
[----:B------:R-:W-:Y:S01]  /*5f70*/  P2R R96, PR, RZ, 0x40 ;  /* 0x00000040ff607803 */ /* 0x000fe20000000000 */
[C---:B-1----:R-:W-:Y:S01]  /*5f80*/  IMAD.SHL.U32 R0, R39.reuse, 0x40, RZ ;  /* 0x0000004027007824 */ /* 0x042fe200078e00ff */
[----:B------:R-:W-:Y:S03]  /*5f90*/  LOP3.LUT R39, R39, 0xffe, RZ, 0xc0, !PT ;  /* 0x00000ffe27277812 */ /* 0x000fe600078ec0ff */
[----:B------:R-:W-:Y:S02]  /*5fa0*/  @P6 SHF.L.U32 R7, R89, 0x1f, RZ ;  /* 0x0000001f59076819 */ /* 0x000fe400000006ff */
[----:B------:R-:W-:Y:S01]  /*5fb0*/  @P2 SEL R4, R5, R4, !P3 ;  /* 0x0000000405042207 */ /* 0x000fe20005800000 */
[----:B------:R-:W-:Y:S01]  /*5fc0*/  IMAD.IADD R39, R36, 0x1, -R39 ;  /* 0x0000000124277824 */ /* 0x000fe200078e0a27 */
[----:B------:R-:W1:Y:S01]  /*5fd0*/  @P6 SYNCS.PHASECHK.TRANS64.TRYWAIT P1, [R2+URZ+0x80], R7 ;  /* 0x00008007020065a7 */ /* 0x000e6200080211ff */
[----:B------:R-:W-:Y:S02]  /*5fe0*/  LOP3.LUT R0, R0, 0xffffff80, RZ, 0xc0, !PT ;  /* 0xffffff8000007812 */ /* 0x000fe400078ec0ff */
[----:B------:R-:W-:Y:S03]  /*5ff0*/  LOP3.LUT R4, R4, 0x1, RZ, 0xc0, !PT ;  /* 0x0000000104047812 */ /* 0x000fe600078ec0ff */
[----:B------:R-:W-:Y:S01]  /*6000*/  IMAD.IADD R0, R37, 0x1, R0 ;  /* 0x0000000125007824 */ /* 0x000fe200078e0200 */
[----:B------:R-:W-:Y:S03]  /*6010*/  ISETP.NE.U32.AND P5, PT, R4, 0x1, PT ;  /* 0x000000010400780c */ /* 0x000fe60003fa5070 */
[----:B------:R-:W-:Y:S01]  /*6020*/  IMAD R39, R39, 0x100000, R0 ;  /* 0x0010000027277824 */ /* 0x000fe200078e0200 */
[----:B------:R-:W-:Y:S01]  /*6030*/  P2R R103, PR, RZ, 0x20 ;  /* 0x00000020ff677803 */ /* 0x000fe20000000000 */
[----:B------:R2:W4:Y:S01]  /*6040*/  SYNCS.PHASECHK.TRANS64.TRYWAIT P0, [R100+URZ+0xd0], R3 ;  /* 0x0000d003640075a7 */ /* 0x00052200080011ff */
[----:B-1----:R-:W-:Y:S01]  /*6050*/  @P6 SEL R102, RZ, 0x1, !P1 ;  /* 0x00000001ff666807 */ /* 0x002fe20004800000 */
[----:B--2---:R-:W-:Y:S06]  /*6060*/  @!P6 BRA `(.L_x_99) ;  /* 0x000000000080e947 */ /* 0x004fec0003800000 */
[----:B------:R-:W-:Y:S01]  /*6070*/  @P5 IMAD R6, R90, 0x1000, R71 ;  /* 0x000010005a065824 */ /* 0x000fe200078e0247 */
[----:B------:R-:W1:Y:S01]  /*6080*/  S2R R0, SR_CgaCtaId ;  /* 0x0000000000007919 */ /* 0x000e620000008800 */
[----:B------:R-:W-:Y:S01]  /*6090*/  ISETP.NE.AND P1, PT, R102, RZ, PT ;  /* 0x000000ff6600720c */ /* 0x000fe20003f25270 */
[----:B------:R-:W-:Y:S01]  /*60a0*/  BSSY B0, `(.L_x_100) ;  /* 0x000000b000007945 */ /* 0x000fe20003800000 */
[----:B------:R-:W-:Y:S01]  /*60b0*/  @P5 VIADD R4, R6, UR44 ;  /* 0x0000002c06045c36 */ /* 0x000fe20008000000 */
[----:B------:R-:W-:Y:S02]  /*60c0*/  CS2R R74, SRZ ;  /* 0x00000000004a7805 */ /* 0x000fe4000001ff00 */
[----:B------:R-:W-:Y:S02]  /*60d0*/  CS2R R72, SRZ ;  /* 0x0000000000487805 */ /* 0x000fe4000001ff00 */
[----:B------:R-:W-:Y:S01]  /*60e0*/  CS2R R78, SRZ ;  /* 0x00000000004e7805 */ /* 0x000fe2000001ff00 */
[----:B------:R-:W-:Y:S01]  /*60f0*/  @P5 IMAD R4, R93, -0x10, R4 ;  /* 0xfffffff05d045824 */ /* 0x000fe200078e0204 */
[----:B------:R-:W-:Y:S04]  /*6100*/  CS2R R76, SRZ ;  /* 0x00000000004c7805 */ /* 0x000fe8000001ff00 */
[----:B------:R-:W-:Y:S05]  /*6110*/  @P1 BRA `(.L_x_101) ;  /* 0x00000000000c1947 */ /* 0x000fea0003800000 */
[----:B------:R-:W-:Y:S04]  /*6120*/  SHF.L.U32 R5, R89, 0x1f, RZ ;  /* 0x0000001f59057819 */ /* 0x000fe800000006ff */
[----:B------:R-:W2:Y:S02]  /*6130*/  SYNCS.PHASECHK.TRANS64.TRYWAIT P1, [R2+URZ+0x80], R5 ;  /* 0x00008005020075a7 */ /* 0x000ea400080211ff */
[----:B--2---:R-:W-:Y:S05]  /*6140*/  @!P1 BRA `(.L_x_102) ;  /* 0x0000002400549947 */ /* 0x004fea0003800000 */
.L_x_101:
[----:B------:R-:W-:Y:S05]  /*6150*/  BSYNC B0 ;  /* 0x0000000000007941 */ /* 0x000fea0003800000 */
.L_x_100:
[----:B------:R-:W-:Y:S01]  /*6160*/  ISETP.NE.AND P1, PT, R103, RZ, PT ;  /* 0x000000ff6700720c */ /* 0x000fe20003f25270 */
[----:B--2---:R-:W-:Y:S02]  /*6170*/  VIADD R5, R2, 0x90 ;  /* 0x0000009002057836 */ /* 0x004fe40000000000 */
[----:B------:R-:W-:Y:S03]  /*6180*/  VIADD R90, R90, 0x1 ;  /* 0x000000015a5a7836 */ /* 0x000fe60000000000 */
[----:B-1----:R-:W-:Y:S07]  /*6190*/  PRMT R0, R0, 0x654, R5 ;  /* 0x0000065400007816 */ /* 0x002fee0000000005 */
[----:B------:R1:W2:Y:S04]  /*61a0*/  @P1 LDS.128 R72, [R6+UR44+0x200] ;  /* 0x0002002c06481984 */ /* 0x0002a80008000c00 */
[----:B------:R1:W1:Y:S01]  /*61b0*/  @P1 LDS.128 R76, [R4+0x210] ;  /* 0x00021000044c1984 */ /* 0x0002620000000c00 */
[C---:B------:R-:W-:Y:S01]  /*61c0*/  ISETP.NE.AND P1, PT, R90.reuse, 0x2, PT ;  /* 0x000000025a00780c */ /* 0x040fe20003f25270 */
[----:B------:R-:W-:Y:S01]  /*61d0*/  @!PT LDS RZ, [RZ] ;  /* 0x00000000fffff984 */ /* 0x000fe20000000800 */
[----:B------:R-:W-:Y:S01]  /*61e0*/  @!PT LDS RZ, [RZ] ;  /* 0x00000000fffff984 */ /* 0x000fe20000000800 */
[----:B------:R-:W-:Y:S01]  /*61f0*/  @!PT LDS RZ, [RZ] ;  /* 0x00000000fffff984 */ /* 0x000fe20000000800 */
[----:B------:R-:W-:Y:S01]  /*6200*/  @!PT LDS RZ, [RZ] ;  /* 0x00000000fffff984 */ /* 0x000fe20000000800 */
[----:B------:R5:W-:Y:S06]  /*6210*/  MEMBAR.ALL.CTA ;  /* 0x0000000000007992 */ /* 0x000bec0000008000 */
[----:B-----5:R-:W5:Y:S01]  /*6220*/  FENCE.VIEW.ASYNC.S ;  /* 0x00000000000073c6 */ /* 0x020f620000000000 */
[----:B------:R-:W-:Y:S01]  /*6230*/  SEL R90, R90, RZ, P1 ;  /* 0x000000ff5a5a7207 */ /* 0x000fe20000800000 */
[----:B-----5:R5:W-:Y:S02]  /*6240*/  SYNCS.ARRIVE.TRANS64.RED.A1T0 RZ, [R0+URZ], RZ ;  /* 0x000000ff00ff79a7 */ /* 0x020be400081004ff */
[----:B-----5:R-:W-:Y:S04]  /*6250*/  SEL R0, RZ, 0x1, P1 ;  /* 0x00000001ff007807 */ /* 0x020fe80000800000 */
[----:B--2---:R-:W-:Y:S02]  /*6260*/  LOP3.LUT R89, R89, R0, RZ, 0x3c, !PT ;  /* 0x0000000059597212 */ /* 0x004fe400078e3cff */
.L_x_99:
[----:B------:R-:W-:Y:S05]  /*6270*/  BSYNC B1 ;  /* 0x0000000000017941 */ /* 0x000fea0003800000 */
.L_x_98:
[----:B------:R-:W-:Y:S04]  /*6280*/  SHF.R.U32.HI R0, RZ, 0x15, R39 ;  /* 0x00000015ff007819 */ /* 0x000fe80000011627 */
[----:B------:R-:W-:Y:S01]  /*6290*/  LOP3.LUT P1, RZ, R0, 0x3, R85, 0x48, !PT ;  /* 0x0000000300ff7812 */ /* 0x000fe20007824855 */
[----:B------:R-:W-:Y:S01]  /*62a0*/  @!UPT UIADD3 URZ, UPT, UPT, URZ, URZ, URZ ;  /* 0x000000fffffff290 */ /* 0x000fe2000fffe0ff */
[----:B----4-:R-:W-:Y:S11]  /*62b0*/  @P0 BRA `(.L_x_103) ;  /* 0x0000000000080947 */ /* 0x010ff60003800000 */
[----:B------:R-:W2:Y:S02]  /*62c0*/  SYNCS.PHASECHK.TRANS64.TRYWAIT P0, [R100+URZ+0xd0], R3 ;  /* 0x0000d003640075a7 */ /* 0x000ea400080011ff */
[----:B--2---:R-:W-:Y:S05]  /*62d0*/  @!P0 BRA `(.L_x_104) ;  /* 0x0000002400048947 */ /* 0x004fea0003800000 */
.L_x_103:
[----:B------:R-:W-:Y:S05]  /*62e0*/  @!P1 BRA `(.L_x_105) ;  /* 0x0000000000409947 */ /* 0x000fea0003800000 */
[----:B------:R-:W4:Y:S01]  /*62f0*/  LDCU.64 UR8, c[0x4][0x70] ;  /* 0x01000e00ff0877ac */ /* 0x000f220008000a00 */
[----:B--2---:R-:W-:Y:S01]  /*6300*/  MOV R3, 0x0 ;  /* 0x0000000000037802 */ /* 0x004fe20000000f00 */
[----:B------:R-:W-:Y:S02]  /*6310*/  HFMA2 R12, -RZ, RZ, 0, 5.9604644775390625e-08 ;  /* 0x00000001ff0c7431 */ /* 0x000fe400000001ff */
[----:B------:R-:W-:Y:S02]  /*6320*/  IMAD.MOV.U32 R8, RZ, RZ, 0x192 ;  /* 0x00000192ff087424 */ /* 0x000fe400078e00ff */
[----:B------:R-:W-:Y:S01]  /*6330*/  IMAD.MOV.U32 R13, RZ, RZ, RZ ;  /* 0x000000ffff0d7224 */ /* 0x000fe200078e00ff */
[----:B------:R-:W2:Y:S01]  /*6340*/  LDCU.64 UR6, c[0x4][0x78] ;  /* 0x01000f00ff0677ac */ /* 0x000ea20008000a00 */
[----:B------:R-:W3:Y:S01]  /*6350*/  LDC.64 R2, c[0x4][R3] ;  /* 0x0100000003027b82 */ /* 0x000ee20000000a00 */
[----:B------:R-:W5:Y:S01]  /*6360*/  LDCU.64 UR4, c[0x4][0x10] ;  /* 0x01000200ff0477ac */ /* 0x000f620008000a00 */
[----:B----4-:R-:W-:Y:S01]  /*6370*/  MOV R5, UR9 ;  /* 0x0000000900057c02 */ /* 0x010fe20008000f00 */
[----:B-1----:R-:W-:Y:S01]  /*6380*/  IMAD.U32 R4, RZ, RZ, UR8 ;  /* 0x00000008ff047e24 */ /* 0x002fe2000f8e00ff */
[----:B--2---:R-:W-:Y:S01]  /*6390*/  MOV R7, UR7 ;  /* 0x0000000700077c02 */ /* 0x004fe20008000f00 */
[----:B------:R-:W-:Y:S01]  /*63a0*/  IMAD.U32 R6, RZ, RZ, UR6 ;  /* 0x00000006ff067e24 */ /* 0x000fe2000f8e00ff */
[----:B-----5:R-:W-:Y:S01]  /*63b0*/  MOV R11, UR5 ;  /* 0x00000005000b7c02 */ /* 0x020fe20008000f00 */
[----:B------:R-:W-:Y:S02]  /*63c0*/  IMAD.U32 R10, RZ, RZ, UR4 ;  /* 0x00000004ff0a7e24 */ /* 0x000fe4000f8e00ff */
[----:B------:R-:W-:Y:S07]  /*63d0*/  LEPC R20, `(.L_x_105) ;  /* 0x000000001014794e */ /* 0x000fee0000000000 */
[----:B---3--:R-:W-:Y:S05]  /*63e0*/  CALL.ABS.NOINC R2 ;  /* 0x0000000002007343 */ /* 0x008fea0003c00000 */
.L_x_105:
[-C--:B------:R-:W-:Y:S01]  /*63f0*/  F2FP.F16.E4M3.UNPACK_B R42, R72.reuse ;  /* 0x00000048ff2a723e */ /* 0x080fe200020006ff */
[----:B------:R-:W-:Y:S05]  /*6400*/  WARPSYNC.ALL ;  /* 0x0000000000007948 */ /* 0x000fea0003800000 */
[----:B------:R-:W-:Y:S01]  /*6410*/  R2UR UR4, R39 ;  /* 0x00000000270472ca */ /* 0x000fe200000e0000 */
[--C-:B------:R-:W-:Y:S01]  /*6420*/  HADD2.F32 R40, -RZ, R42.reuse.H0_H0 ;  /* 0x2000002aff287230 */ /* 0x100fe20000004100 */
[----:B------:R-:W-:Y:S01]  /*6430*/  F2FP.F16.E4M3.UNPACK_B R43, R72.H1 ;  /* 0x00000048ff2b723e */ /* 0x000fe200030006ff */
[----:B------:R-:W-:Y:S01]  /*6440*/  HADD2.F32 R42, -RZ, R42.H1_H1 ;  /* 0x3000002aff2a7230 */ /* 0x000fe20000004100 */
[-C--:B------:R-:W-:Y:S01]  /*6450*/  F2FP.F16.E4M3.UNPACK_B R45, R73.reuse ;  /* 0x00000049ff2d723e */ /* 0x080fe200020006ff */
[----:B------:R-:W-:Y:S01]  /*6460*/  BSSY.RECONVERGENT B0, `(.L_x_106) ;  /* 0x0000099000007945 */ /* 0x000fe20003800200 */
[----:B------:R-:W-:Y:S01]  /*6470*/  F2FP.F16.E4M3.UNPACK_B R47, R73.H1 ;  /* 0x00000049ff2f723e */ /* 0x000fe200030006ff */
[--C-:B------:R-:W-:Y:S01]  /*6480*/  HADD2.F32 R44, -RZ, R43.reuse.H0_H0 ;  /* 0x2000002bff2c7230 */ /* 0x100fe20000004100 */
[-C--:B------:R-:W-:Y:S01]  /*6490*/  F2FP.F16.E4M3.UNPACK_B R49, R74.reuse ;  /* 0x0000004aff31723e */ /* 0x080fe200020006ff */
[----:B------:R-:W-:Y:S01]  /*64a0*/  HADD2.F32 R46, -RZ, R43.H1_H1 ;  /* 0x3000002bff2e7230 */ /* 0x000fe20000004100 */
[----:B------:R-:W-:Y:S01]  /*64b0*/  F2FP.F16.E4M3.UNPACK_B R51, R74.H1 ;  /* 0x0000004aff33723e */ /* 0x000fe200030006ff */
[--C-:B------:R-:W-:Y:S01]  /*64c0*/  HADD2.F32 R43, -RZ, R45.reuse.H0_H0 ;  /* 0x2000002dff2b7230 */ /* 0x100fe20000004100 */
[-C--:B------:R-:W-:Y:S01]  /*64d0*/  F2FP.F16.E4M3.UNPACK_B R53, R75.reuse ;  /* 0x0000004bff35723e */ /* 0x080fe200020006ff */
[----:B-1----:R-:W-:Y:S01]  /*64e0*/  LDTM.16dp32bit_t0_t15.x32 R4, tmem[UR4] ;  /* 0x00000004000479ee */ /* 0x002fe20008a80000 */
[----:B------:R-:W3:Y:S01]  /*64f0*/  LDTM.16dp32bit_t16_t31.x32 R4, tmem[UR4+0x20] ;  /* 0x00002004000479ee */ /* 0x000ee20008aa0000 */
[----:B------:R-:W-:Y:S01]  /*6500*/  ISETP.NE.AND P6, PT, R96, RZ, PT ;  /* 0x000000ff6000720c */ /* 0x000fe20003fc5270 */
[----:B------:R-:W-:Y:S01]  /*6510*/  HADD2.F32 R48, -RZ, R45.H1_H1 ;  /* 0x3000002dff307230 */ /* 0x000fe20000004100 */
[----:B------:R-:W-:Y:S01]  /*6520*/  IADD3 R109, PT, PT, R71, UR44, RZ ;  /* 0x0000002c476d7c10 */ /* 0x000fe2000fffe0ff */
[----:B------:R-:W-:Y:S01]  /*6530*/  HADD2.F32 R52, -RZ, R49.H1_H1 ;  /* 0x30000031ff347230 */ /* 0x000fe20000004100 */
[----:B------:R-:W-:Y:S01]  /*6540*/  SHF.L.U32 R108, R88, 0x4, RZ ;  /* 0x00000004586c7819 */ /* 0x000fe200000006ff */
[----:B------:R-:W-:Y:S01]  /*6550*/  HADD2.F32 R56, -RZ, R53.H1_H1 ;  /* 0x30000035ff387230 */ /* 0x000fe20000004100 */
[----:B------:R-:W-:Y:S01]  /*6560*/  F2FP.F16.E4M3.UNPACK_B R55, R75.H1 ;  /* 0x0000004bff37723e */ /* 0x000fe200030006ff */
[--C-:B------:R-:W-:Y:S01]  /*6570*/  HADD2.F32 R45, -RZ, R47.reuse.H0_H0 ;  /* 0x2000002fff2d7230 */ /* 0x100fe20000004100 */
[----:B------:R-:W-:Y:S01]  /*6580*/  IADD3 R101, PT, PT, R109, R108, RZ ;  /* 0x0000006c6d657210 */ /* 0x000fe20007ffe0ff */
[----:B------:R-:W-:Y:S01]  /*6590*/  HADD2.F32 R50, -RZ, R47.H1_H1 ;  /* 0x3000002fff327230 */ /* 0x000fe20000004100 */
[-C--:B------:R-:W-:Y:S01]  /*65a0*/  F2FP.F16.E4M3.UNPACK_B R57, R76.reuse ;  /* 0x0000004cff39723e */ /* 0x080fe200020006ff */
[----:B------:R-:W-:Y:S01]  /*65b0*/  HADD2.F32 R47, -RZ, R49.H0_H0 ;  /* 0x20000031ff2f7230 */ /* 0x000fe20000004100 */
[----:B------:R-:W-:Y:S01]  /*65c0*/  F2FP.F16.E4M3.UNPACK_B R59, R76.H1 ;  /* 0x0000004cff3b723e */ /* 0x000fe200030006ff */
[----:B------:R-:W-:Y:S01]  /*65d0*/  HADD2.F32 R49, -RZ, R51.H0_H0 ;  /* 0x20000033ff317230 */ /* 0x000fe20000004100 */
[-C--:B------:R-:W-:Y:S01]  /*65e0*/  F2FP.F16.E4M3.UNPACK_B R61, R77.reuse ;  /* 0x0000004dff3d723e */ /* 0x080fe200020006ff */
[----:B------:R-:W-:Y:S01]  /*65f0*/  HADD2.F32 R60, -RZ, R57.H1_H1 ;  /* 0x30000039ff3c7230 */ /* 0x000fe20000004100 */
[----:B------:R-:W-:Y:S01]  /*6600*/  F2FP.F16.E4M3.UNPACK_B R63, R77.H1 ;  /* 0x0000004dff3f723e */ /* 0x000fe200030006ff */
[----:B------:R-:W-:Y:S01]  /*6610*/  HADD2.F32 R54, -RZ, R51.H1_H1 ;  /* 0x30000033ff367230 */ /* 0x000fe20000004100 */
[-C--:B------:R-:W-:Y:S01]  /*6620*/  F2FP.F16.E4M3.UNPACK_B R65, R78.reuse ;  /* 0x0000004eff41723e */ /* 0x080fe200020006ff */
[----:B------:R-:W-:Y:S01]  /*6630*/  HADD2.F32 R51, -RZ, R53.H0_H0 ;  /* 0x20000035ff337230 */ /* 0x000fe20000004100 */
[----:B------:R-:W-:Y:S01]  /*6640*/  F2FP.F16.E4M3.UNPACK_B R67, R78.H1 ;  /* 0x0000004eff43723e */ /* 0x000fe200030006ff */
[----:B------:R-:W-:Y:S01]  /*6650*/  HADD2.F32 R64, -RZ, R61.H1_H1 ;  /* 0x3000003dff407230 */ /* 0x000fe20000004100 */
[----:B------:R-:W-:Y:S01]  /*6660*/  ISETP.NE.AND P0, PT, R95, RZ, PT ;  /* 0x000000ff5f00720c */ /* 0x000fe20003f05270 */
[C---:B---3--:R-:W-:Y:S01]  /*6670*/  FMUL R0, R38.reuse, R4 ;  /* 0x0000000426007220 */ /* 0x048fe20000400000 */
[C---:B------:R-:W-:Y:S01]  /*6680*/  FMUL R2, R38.reuse, R5 ;  /* 0x0000000526027220 */ /* 0x040fe20000400000 */
[C---:B------:R-:W-:Y:S01]  /*6690*/  FMUL R4, R38.reuse, R8 ;  /* 0x0000000826047220 */ /* 0x040fe20000400000 */
[C---:B------:R-:W-:Y:S01]  /*66a0*/  FMUL R5, R38.reuse, R9 ;  /* 0x0000000926057220 */ /* 0x040fe20000400000 */
[C---:B------:R-:W-:Y:S01]  /*66b0*/  FFMA R0, R41.reuse, R40, R0 ;  /* 0x0000002829007223 */ /* 0x040fe20000000000 */
[C---:B------:R-:W-:Y:S01]  /*66c0*/  FFMA R2, R41.reuse, R42, R2 ;  /* 0x0000002a29027223 */ /* 0x040fe20000000002 */
[C---:B------:R-:W-:Y:S01]  /*66d0*/  FMUL R8, R38.reuse, R12 ;  /* 0x0000000c26087220 */ /* 0x040fe20000400000 */
[C---:B------:R-:W-:Y:S01]  /*66e0*/  FMUL R9, R38.reuse, R13 ;  /* 0x0000000d26097220 */ /* 0x040fe20000400000 */
[C---:B------:R-:W-:Y:S01]  /*66f0*/  FMUL R12, R38.reuse, R16 ;  /* 0x00000010260c7220 */ /* 0x040fe20000400000 */
[C---:B------:R-:W-:Y:S01]  /*6700*/  FMUL R13, R38.reuse, R17 ;  /* 0x00000011260d7220 */ /* 0x040fe20000400000 */
[C---:B------:R-:W-:Y:S01]  /*6710*/  FMUL R16, R38.reuse, R20 ;  /* 0x0000001426107220 */ /* 0x040fe20000400000 */
[C---:B------:R-:W-:Y:S01]  /*6720*/  FMUL R17, R38.reuse, R21 ;  /* 0x0000001526117220 */ /* 0x040fe20000400000 */
[C---:B------:R-:W-:Y:S01]  /*6730*/  FMUL R20, R38.reuse, R24 ;  /* 0x0000001826147220 */ /* 0x040fe20000400000 */
[C---:B------:R-:W-:Y:S01]  /*6740*/  FMUL R21, R38.reuse, R25 ;  /* 0x0000001926157220 */ /* 0x040fe20000400000 */
[----:B------:R-:W-:Y:S02]  /*6750*/  HADD2.F32 R68, -RZ, R65.H1_H1 ;  /* 0x30000041ff447230 */ /* 0x000fe40000004100 */
[C---:B------:R-:W-:Y:S01]  /*6760*/  FMUL R24, R38.reuse, R28 ;  /* 0x0000001c26187220 */ /* 0x040fe20000400000 */
[C---:B------:R-:W-:Y:S01]  /*6770*/  FMUL R25, R38.reuse, R29 ;  /* 0x0000001d26197220 */ /* 0x040fe20000400000 */
[C---:B------:R-:W-:Y:S01]  /*6780*/  FMUL R28, R38.reuse, R32 ;  /* 0x00000020261c7220 */ /* 0x040fe20000400000 */
[C---:B------:R-:W-:Y:S01]  /*6790*/  FMUL R29, R38.reuse, R33 ;  /* 0x00000021261d7220 */ /* 0x040fe20000400000 */
[C---:B--2---:R-:W-:Y:S01]  /*67a0*/  FMUL R3, R38.reuse, R6 ;  /* 0x0000000626037220 */ /* 0x044fe20000400000 */
[C---:B------:R-:W-:Y:S01]  /*67b0*/  FMUL R7, R38.reuse, R7 ;  /* 0x0000000726077220 */ /* 0x040fe20000400000 */
[C---:B------:R-:W-:Y:S01]  /*67c0*/  FMUL R6, R38.reuse, R10 ;  /* 0x0000000a26067220 */ /* 0x040fe20000400000 */
[C---:B------:R-:W-:Y:S01]  /*67d0*/  FMUL R11, R38.reuse, R11 ;  /* 0x0000000b260b7220 */ /* 0x040fe20000400000 */
[C---:B------:R-:W-:Y:S01]  /*67e0*/  FFMA R3, R41.reuse, R44, R3 ;  /* 0x0000002c29037223 */ /* 0x040fe20000000003 */
[C---:B------:R-:W-:Y:S01]  /*67f0*/  FFMA R7, R41.reuse, R46, R7 ;  /* 0x0000002e29077223 */ /* 0x040fe20000000007 */
[C---:B------:R-:W-:Y:S01]  /*6800*/  FFMA R4, R41.reuse, R43, R4 ;  /* 0x0000002b29047223 */ /* 0x040fe20000000004 */
[----:B------:R-:W-:Y:S01]  /*6810*/  F2FP.F16.E4M3.UNPACK_B R40, R79 ;  /* 0x0000004fff28723e */ /* 0x000fe200020006ff */
[C---:B------:R-:W-:Y:S01]  /*6820*/  FFMA R5, R41.reuse, R48, R5 ;  /* 0x0000003029057223 */ /* 0x040fe20000000005 */
[C---:B------:R-:W-:Y:S01]  /*6830*/  FFMA R6, R41.reuse, R45, R6 ;  /* 0x0000002d29067223 */ /* 0x040fe20000000006 */
[----:B------:R-:W-:Y:S01]  /*6840*/  F2FP.F16.E4M3.UNPACK_B R42, R79.H1 ;  /* 0x0000004fff2a723e */ /* 0x000fe200030006ff */
[C---:B------:R-:W-:Y:S01]  /*6850*/  FFMA R11, R41.reuse, R50, R11 ;  /* 0x00000032290b7223 */ /* 0x040fe2000000000b */
[----:B------:R-:W-:Y:S01]  /*6860*/  FFMA R8, R41, R47, R8 ;  /* 0x0000002f29087223 */ /* 0x000fe20000000008 */
[----:B------:R-:W-:Y:S01]  /*6870*/  F2FP.SATFINITE.E4M3.F32.PACK_AB_MERGE_C R97, R7, R3, RZ ;  /* 0x000000030761723e */ /* 0x000fe200048070ff */
[C---:B------:R-:W-:Y:S01]  /*6880*/  FFMA R9, R41.reuse, R52, R9 ;  /* 0x0000003429097223 */ /* 0x040fe20000000009 */
[----:B------:R-:W-:Y:S01]  /*6890*/  FMUL R10, R38, R14 ;  /* 0x0000000e260a7220 */ /* 0x000fe20000400000 */
[----:B------:R-:W-:Y:S01]  /*68a0*/  LEA R109, R90, UR44, 0x3 ;  /* 0x0000002c5a6d7c11 */ /* 0x000fe2000f8e18ff */
[----:B------:R-:W-:Y:S01]  /*68b0*/  FMUL R15, R38, R15 ;  /* 0x0000000f260f7220 */ /* 0x000fe20000400000 */
[--C-:B------:R-:W-:Y:S01]  /*68c0*/  HADD2.F32 R53, -RZ, R55.reuse.H0_H0 ;  /* 0x20000037ff357230 */ /* 0x100fe20000004100 */
[----:B------:R-:W-:Y:S01]  /*68d0*/  F2FP.SATFINITE.E4M3.F32.PACK_AB_MERGE_C R96, R2, R0, R97 ;  /* 0x000000000260723e */ /* 0x000fe20004807061 */
[----:B------:R-:W-:Y:S01]  /*68e0*/  FFMA R10, R41, R49, R10 ;  /* 0x00000031290a7223 */ /* 0x000fe2000000000a */
[----:B------:R-:W-:Y:S01]  /*68f0*/  F2FP.SATFINITE.E4M3.F32.PACK_AB_MERGE_C R97, R11, R6, RZ ;  /* 0x000000060b61723e */ /* 0x000fe200048070ff */
[C---:B------:R-:W-:Y:S01]  /*6900*/  FFMA R15, R41.reuse, R54, R15 ;  /* 0x00000036290f7223 */ /* 0x040fe2000000000f */
[C---:B------:R-:W-:Y:S01]  /*6910*/  FFMA R12, R41.reuse, R51, R12 ;  /* 0x00000033290c7223 */ /* 0x040fe2000000000c */
[----:B------:R-:W-:Y:S01]  /*6920*/  FFMA R13, R41, R56, R13 ;  /* 0x00000038290d7223 */ /* 0x000fe2000000000d */
[----:B------:R-:W-:Y:S01]  /*6930*/  F2FP.SATFINITE.E4M3.F32.PACK_AB_MERGE_C R97, R5, R4, R97 ;  /* 0x000000040561723e */ /* 0x000fe20004807061 */
[----:B------:R-:W-:Y:S01]  /*6940*/  HADD2.F32 R58, -RZ, R55.H1_H1 ;  /* 0x30000037ff3a7230 */ /* 0x000fe20000004100 */
[----:B------:R-:W-:Y:S01]  /*6950*/  F2FP.SATFINITE.E4M3.F32.PACK_AB_MERGE_C R98, R15, R10, RZ ;  /* 0x0000000a0f62723e */ /* 0x000fe200048070ff */
[----:B------:R-:W-:Y:S02]  /*6960*/  HADD2.F32 R55, -RZ, R57.H0_H0 ;  /* 0x20000039ff377230 */ /* 0x000fe40000004100 */
[C---:B------:R-:W-:Y:S01]  /*6970*/  FMUL R14, R38.reuse, R18 ;  /* 0x00000012260e7220 */ /* 0x040fe20000400000 */
[C---:B------:R-:W-:Y:S01]  /*6980*/  FMUL R19, R38.reuse, R19 ;  /* 0x0000001326137220 */ /* 0x040fe20000400000 */
[--C-:B------:R-:W-:Y:S02]  /*6990*/  HADD2.F32 R57, -RZ, R59.reuse.H0_H0 ;  /* 0x2000003bff397230 */ /* 0x100fe40000004100 */
[C---:B------:R-:W-:Y:S01]  /*69a0*/  FMUL R18, R38.reuse, R22 ;  /* 0x0000001626127220 */ /* 0x040fe20000400000 */
[C---:B------:R-:W-:Y:S01]  /*69b0*/  FFMA R14, R41.reuse, R53, R14 ;  /* 0x00000035290e7223 */ /* 0x040fe2000000000e */
[----:B------:R-:W-:Y:S02]  /*69c0*/  HADD2.F32 R62, -RZ, R59.H1_H1 ;  /* 0x3000003bff3e7230 */ /* 0x000fe40000004100 */
[C---:B------:R-:W-:Y:S01]  /*69d0*/  FFMA R19, R41.reuse, R58, R19 ;  /* 0x0000003a29137223 */ /* 0x040fe20000000013 */
[----:B------:R-:W-:Y:S02]  /*69e0*/  HADD2.F32 R59, -RZ, R61.H0_H0 ;  /* 0x2000003dff3b7230 */ /* 0x000fe40000004100 */
[C---:B------:R-:W-:Y:S01]  /*69f0*/  FMUL R23, R38.reuse, R23 ;  /* 0x0000001726177220 */ /* 0x040fe20000400000 */
[C---:B------:R-:W-:Y:S01]  /*6a00*/  FFMA R16, R41.reuse, R55, R16 ;  /* 0x0000003729107223 */ /* 0x040fe20000000010 */
[C---:B------:R-:W-:Y:S01]  /*6a10*/  FFMA R17, R41.reuse, R60, R17 ;  /* 0x0000003c29117223 */ /* 0x040fe20000000011 */
[--C-:B------:R-:W-:Y:S02]  /*6a20*/  HADD2.F32 R61, -RZ, R63.reuse.H0_H0 ;  /* 0x2000003fff3d7230 */ /* 0x100fe40000004100 */
[C---:B------:R-:W-:Y:S01]  /*6a30*/  FFMA R18, R41.reuse, R57, R18 ;  /* 0x0000003929127223 */ /* 0x040fe20000000012 */
[----:B------:R-:W-:Y:S02]  /*6a40*/  HADD2.F32 R66, -RZ, R63.H1_H1 ;  /* 0x3000003fff427230 */ /* 0x000fe40000004100 */
[C---:B------:R-:W-:Y:S01]  /*6a50*/  FMUL R22, R38.reuse, R26 ;  /* 0x0000001a26167220 */ /* 0x040fe20000400000 */
[----:B------:R-:W-:Y:S02]  /*6a60*/  HADD2.F32 R63, -RZ, R65.H0_H0 ;  /* 0x20000041ff3f7230 */ /* 0x000fe40000004100 */
[C---:B------:R-:W-:Y:S01]  /*6a70*/  FFMA R23, R41.reuse, R62, R23 ;  /* 0x0000003e29177223 */ /* 0x040fe20000000017 */
[C---:B------:R-:W-:Y:S01]  /*6a80*/  FMUL R27, R38.reuse, R27 ;  /* 0x0000001b261b7220 */ /* 0x040fe20000400000 */
[C---:B------:R-:W-:Y:S01]  /*6a90*/  FFMA R20, R41.reuse, R59, R20 ;  /* 0x0000003b29147223 */ /* 0x040fe20000000014 */
[C---:B------:R-:W-:Y:S01]  /*6aa0*/  FFMA R21, R41.reuse, R64, R21 ;  /* 0x0000004029157223 */ /* 0x040fe20000000015 */
[--C-:B------:R-:W-:Y:S02]  /*6ab0*/  HADD2.F32 R65, -RZ, R67.reuse.H0_H0 ;  /* 0x20000043ff417230 */ /* 0x100fe40000004100 */
[C---:B------:R-:W-:Y:S01]  /*6ac0*/  FFMA R22, R41.reuse, R61, R22 ;  /* 0x0000003d29167223 */ /* 0x040fe20000000016 */
[----:B------:R-:W-:Y:S02]  /*6ad0*/  HADD2.F32 R70, -RZ, R67.H1_H1 ;  /* 0x30000043ff467230 */ /* 0x000fe40000004100 */
[C---:B------:R-:W-:Y:S01]  /*6ae0*/  FMUL R26, R38.reuse, R30 ;  /* 0x0000001e261a7220 */ /* 0x040fe20000400000 */
[--C-:B------:R-:W-:Y:S02]  /*6af0*/  HADD2.F32 R67, -RZ, R40.reuse.H0_H0 ;  /* 0x20000028ff437230 */ /* 0x100fe40000004100 */
[C---:B------:R-:W-:Y:S01]  /*6b00*/  FFMA R27, R41.reuse, R66, R27 ;  /* 0x00000042291b7223 */ /* 0x040fe2000000001b */
[C---:B------:R-:W-:Y:S01]  /*6b10*/  FMUL R31, R38.reuse, R31 ;  /* 0x0000001f261f7220 */ /* 0x040fe20000400000 */
[C---:B------:R-:W-:Y:S01]  /*6b20*/  FFMA R24, R41.reuse, R63, R24 ;  /* 0x0000003f29187223 */ /* 0x040fe20000000018 */
[----:B------:R-:W-:Y:S02]  /*6b30*/  HADD2.F32 R40, -RZ, R40.H1_H1 ;  /* 0x30000028ff287230 */ /* 0x000fe40000004100 */
[C---:B------:R-:W-:Y:S01]  /*6b40*/  FFMA R25, R41.reuse, R68, R25 ;  /* 0x0000004429197223 */ /* 0x040fe20000000019 */
[--C-:B------:R-:W-:Y:S02]  /*6b50*/  HADD2.F32 R69, -RZ, R42.reuse.H0_H0 ;  /* 0x2000002aff457230 */ /* 0x100fe40000004100 */
[C---:B------:R-:W-:Y:S01]  /*6b60*/  FFMA R26, R41.reuse, R65, R26 ;  /* 0x00000041291a7223 */ /* 0x040fe2000000001a */
[----:B------:R-:W-:Y:S02]  /*6b70*/  HADD2.F32 R42, -RZ, R42.H1_H1 ;  /* 0x3000002aff2a7230 */ /* 0x000fe40000004100 */
[C---:B------:R-:W-:Y:S01]  /*6b80*/  FMUL R30, R38.reuse, R34 ;  /* 0x00000022261e7220 */ /* 0x040fe20000400000 */
[----:B------:R-:W-:Y:S01]  /*6b90*/  FFMA R31, R41, R70, R31 ;  /* 0x00000046291f7223 */ /* 0x000fe2000000001f */
[----:B------:R-:W-:Y:S01]  /*6ba0*/  FMUL R35, R38, R35 ;  /* 0x0000002326237220 */ /* 0x000fe20000400000 */
[----:B------:R-:W-:Y:S01]  /*6bb0*/  F2FP.SATFINITE.E4M3.F32.PACK_AB_MERGE_C R99, R19, R14, RZ ;  /* 0x0000000e1363723e */ /* 0x000fe200048070ff */
[C---:B------:R-:W-:Y:S01]  /*6bc0*/  FFMA R28, R41.reuse, R67, R28 ;  /* 0x00000043291c7223 */ /* 0x040fe2000000001c */
[C---:B------:R-:W-:Y:S01]  /*6bd0*/  FFMA R29, R41.reuse, R40, R29 ;  /* 0x00000028291d7223 */ /* 0x040fe2000000001d */
[C---:B------:R-:W-:Y:S01]  /*6be0*/  FFMA R30, R41.reuse, R69, R30 ;  /* 0x00000045291e7223 */ /* 0x040fe2000000001e */
[----:B------:R-:W-:Y:S01]  /*6bf0*/  FFMA R35, R41, R42, R35 ;  /* 0x0000002a29237223 */ /* 0x000fe20000000023 */
[----:B------:R-:W-:Y:S02]  /*6c00*/  F2FP.SATFINITE.E4M3.F32.PACK_AB_MERGE_C R98, R9, R8, R98 ;  /* 0x000000080962723e */ /* 0x000fe40004807062 */
[----:B------:R-:W-:Y:S02]  /*6c10*/  F2FP.SATFINITE.E4M3.F32.PACK_AB_MERGE_C R99, R13, R12, R99 ;  /* 0x0000000c0d63723e */ /* 0x000fe40004807063 */
[----:B------:R-:W-:Y:S02]  /*6c20*/  F2FP.SATFINITE.E4M3.F32.PACK_AB_MERGE_C R104, R23, R18, RZ ;  /* 0x000000121768723e */ /* 0x000fe400048070ff */
[----:B------:R-:W-:Y:S01]  /*6c30*/  F2FP.SATFINITE.E4M3.F32.PACK_AB_MERGE_C R105, R27, R22, RZ ;  /* 0x000000161b69723e */ /* 0x000fe200048070ff */
[----:B------:R1:W-:Y:S01]  /*6c40*/  STS.128 [R71+UR44+0x2200], R96 ;  /* 0x0022006047007988 */ /* 0x0003e20008000c2c */
[----:B------:R-:W-:Y:S02]  /*6c50*/  F2FP.SATFINITE.E4M3.F32.PACK_AB_MERGE_C R110, R31, R26, RZ ;  /* 0x0000001a1f6e723e */ /* 0x000fe400048070ff */
[----:B------:R-:W-:Y:S02]  /*6c60*/  F2FP.SATFINITE.E4M3.F32.PACK_AB_MERGE_C R111, R35, R30, RZ ;  /* 0x0000001e236f723e */ /* 0x000fe400048070ff */
[----:B------:R-:W-:Y:S02]  /*6c70*/  F2FP.SATFINITE.E4M3.F32.PACK_AB_MERGE_C R104, R17, R16, R104 ;  /* 0x000000101168723e */ /* 0x000fe40004807068 */
[----:B------:R-:W-:Y:S02]  /*6c80*/  F2FP.SATFINITE.E4M3.F32.PACK_AB_MERGE_C R105, R21, R20, R105 ;  /* 0x000000141569723e */ /* 0x000fe40004807069 */
[----:B------:R-:W-:Y:S02]  /*6c90*/  F2FP.SATFINITE.E4M3.F32.PACK_AB_MERGE_C R106, R25, R24, R110 ;  /* 0x00000018196a723e */ /* 0x000fe4000480706e */
[----:B------:R-:W-:Y:S02]  /*6ca0*/  F2FP.SATFINITE.E4M3.F32.PACK_AB_MERGE_C R107, R29, R28, R111 ;  /* 0x0000001c1d6b723e */ /* 0x000fe4000480706f */
[----:B------:R-:W-:Y:S03]  /*6cb0*/  @P6 SHF.L.U32 R110, R89, 0x1f, RZ ;  /* 0x0000001f596e6819 */ /* 0x000fe600000006ff */
[----:B------:R1:W-:Y:S01]  /*6cc0*/  STS.128 [R101+0x2210], R104 ;  /* 0x0022106865007388 */ /* 0x0003e20000000c00 */
[----:B------:R-:W-:Y:S01]  /*6cd0*/  @!PT LDS RZ, [RZ] ;  /* 0x00000000fffff984 */ /* 0x000fe20000000800 */
[----:B------:R-:W-:Y:S01]  /*6ce0*/  @!PT LDS RZ, [RZ] ;  /* 0x00000000fffff984 */ /* 0x000fe20000000800 */
[----:B------:R-:W-:Y:S01]  /*6cf0*/  @!PT LDS RZ, [RZ] ;  /* 0x00000000fffff984 */ /* 0x000fe20000000800 */
[----:B------:R-:W-:Y:S01]  /*6d00*/  @!PT LDS RZ, [RZ] ;  /* 0x00000000fffff984 */ /* 0x000fe20000000800 */
[----:B------:R2:W-:Y:S07]  /*6d10*/  MEMBAR.ALL.CTA ;  /* 0x0000000000007992 */ /* 0x0005ee0000008000 */
[----:B--2---:R-:W2:Y:S02]  /*6d20*/  FENCE.VIEW.ASYNC.S ;  /* 0x00000000000073c6 */ /* 0x004ea40000000000 */
[----:B--2---:R-:W-:Y:S06]  /*6d30*/  BAR.SYNC.DEFER_BLOCKING 0x1, 0x80 ;  /* 0x0042000000007b1d */ /* 0x004fec0000010000 */
[----:B------:R-:W-:Y:S05]  /*6d40*/  @P0 BRA `(.L_x_107) ;  /* 0x0000000000280947 */ /* 0x000fea0003800000 */
[----:B------:R-:W2:Y:S01]  /*6d50*/  LDCU.64 UR6, c[0x0][0x348] ;  /* 0x00006900ff0677ac */ /* 0x000ea20008000a00 */
[----:B------:R-:W-:Y:S01]  /*6d60*/  UIADD3 UR4, UPT, UPT, UR44, 0x2200, URZ ;  /* 0x000022002c047890 */ /* 0x000fe2000fffe0ff */
[----:B------:R-:W-:Y:S05]  /*6d70*/  UMOV UR51, UR36 ;  /* 0x0000002400337c82 */ /* 0x000fea0008000000 */
[----:B------:R-:W-:Y:S04]  /*6d80*/  MOV R94, UR4 ;  /* 0x00000004005e7c02 */ /* 0x000fe80008000f00 */
[----:B------:R-:W-:Y:S01]  /*6d90*/  R2UR UR48, R94 ;  /* 0x000000005e3072ca */ /* 0x000fe200000e0000 */
[----:B--2---:R-:W-:Y:S04]  /*6da0*/  UIADD3 UR4, UP0, UPT, UR6, 0x680, URZ ;  /* 0x0000068006047890 */ /* 0x004fe8000ff1e0ff */
[----:B------:R-:W-:Y:S09]  /*6db0*/  UIADD3.X UR5, UPT, UPT, URZ, UR7, URZ, UP0, !UPT ;  /* 0x00000007ff057290 */ /* 0x000ff200087fe4ff */
[----:B------:R2:W-:Y:S01]  /*6dc0*/  UTMASTG.3D [UR48], [UR4] ;  /* 0x00000030040073b5 */ /* 0x0005e20008010000 */
[----:B------:R0:W-:Y:S01]  /*6dd0*/  UTMACMDFLUSH ;  /* 0x00000000000079b7 */ /* 0x0001e20000000000 */
[----:B--2---:R-:W-:Y:S04]  /*6de0*/  DEPBAR.LE SB0, 0x1 ;  /* 0x000080400000791a */ /* 0x004fe80000000000 */
.L_x_107:
[----:B------:R-:W-:Y:S05]  /*6df0*/  BSYNC.RECONVERGENT B0 ;  /* 0x0000000000007941 */ /* 0x000fea0003800200 */
.L_x_106:
[----:B------:R-:W-:Y:S06]  /*6e00*/  BAR.SYNC.DEFER_BLOCKING 0x1, 0x80 ;  /* 0x0042000000007b1d */ /* 0x000fec0000010000 */
[----:B------:R-:W2:Y:S01]  /*6e10*/  @P6 SYNCS.PHASECHK.TRANS64.TRYWAIT P0, [R109+URZ+0x80], R110 ;  /* 0x0000806e6d0065a7 */ /* 0x000ea200080011ff */
[----:B------:R-:W-:Y:S01]  /*6e20*/  BSSY B1, `(.L_x_108) ;  /* 0x0000020000017945 */ /* 0x000fe20003800000 */
[----:B--2---:R-:W-:Y:S03]  /*6e30*/  @P6 SEL R102, RZ, 0x1, !P0 ;  /* 0x00000001ff666807 */ /* 0x004fe60004000000 */
[----:B------:R-:W-:Y:S05]  /*6e40*/  @!P6 BRA `(.L_x_109) ;  /* 0x000000000074e947 */ /* 0x000fea0003800000 */
[----:B------:R-:W-:Y:S01]  /*6e50*/  ISETP.NE.AND P1, PT, R103, RZ, PT ;  /* 0x000000ff6700720c */ /* 0x000fe20003f25270 */
[----:B------:R-:W2:Y:S01]  /*6e60*/  S2R R0, SR_CgaCtaId ;  /* 0x0000000000007919 */ /* 0x000ea20000008800 */
[----:B------:R-:W-:Y:S01]  /*6e70*/  ISETP.NE.AND P0, PT, R102, RZ, PT ;  /* 0x000000ff6600720c */ /* 0x000fe20003f05270 */
[----:B------:R-:W-:Y:S10]  /*6e80*/  BSSY B0, `(.L_x_110) ;  /* 0x0000008000007945 */ /* 0x000ff40003800000 */
[----:B------:R-:W-:Y:S05]  /*6e90*/  @P1 IMAD R2, R90, 0x1000, R71 ;  /* 0x000010005a021824 */ /* 0x000fea00078e0247 */
[----:B------:R-:W-:Y:S05]  /*6ea0*/  @P1 IADD3 R3, PT, PT, R2, UR44, RZ ;  /* 0x0000002c02031c10 */ /* 0x000fea000fffe0ff */
[----:B------:R-:W-:Y:S01]  /*6eb0*/  @P1 IMAD.IADD R3, R3, 0x1, R108 ;  /* 0x0000000103031824 */ /* 0x000fe200078e026c */
[----:B------:R-:W-:Y:S06]  /*6ec0*/  @P0 BRA `(.L_x_111) ;  /* 0x00000000000c0947 */ /* 0x000fec0003800000 */
[----:B------:R-:W-:Y:S04]  /*6ed0*/  SHF.L.U32 R4, R89, 0x1f, RZ ;  /* 0x0000001f59047819 */ /* 0x000fe800000006ff */
[----:B------:R-:W3:Y:S02]  /*6ee0*/  SYNCS.PHASECHK.TRANS64.TRYWAIT P0, [R109+URZ+0x80], R4 ;  /* 0x000080046d0075a7 */ /* 0x000ee400080011ff */
[----:B---3--:R-:W-:Y:S05]  /*6ef0*/  @!P0 BRA `(.L_x_112) ;  /* 0x0000001800108947 */ /* 0x008fea0003800000 */
.L_x_111:
[----:B------:R-:W-:Y:S05]  /*6f00*/  BSYNC B0 ;  /* 0x0000000000007941 */ /* 0x000fea0003800000 */
.L_x_110:
[----:B------:R-:W-:Y:S01]  /*6f10*/  ISETP.NE.AND P0, PT, R103, RZ, PT ;  /* 0x000000ff6700720c */ /* 0x000fe20003f05270 */
[----:B---3--:R-:W-:Y:S02]  /*6f20*/  VIADD R109, R109, 0x90 ;  /* 0x000000906d6d7836 */ /* 0x008fe40000000000 */
[----:B------:R-:W-:Y:S03]  /*6f30*/  VIADD R90, R90, 0x1 ;  /* 0x000000015a5a7836 */ /* 0x000fe60000000000 */
[----:B--2---:R-:W-:Y:S07]  /*6f40*/  PRMT R0, R0, 0x654, R109 ;  /* 0x0000065400007816 */ /* 0x004fee000000006d */
[----:B------:R2:W3:Y:S04]  /*6f50*/  @P0 LDS.128 R72, [R2+UR44+0x200] ;  /* 0x0002002c02480984 */ /* 0x0004e80008000c00 */
[----:B------:R2:W4:Y:S01]  /*6f60*/  @P0 LDS.128 R76, [R3+0x210] ;  /* 0x00021000034c0984 */ /* 0x0005220000000c00 */
        /* <DEDUP_REMOVED lines=10> */
[----:B--23--:R-:W-:Y:S02]  /*7010*/  LOP3.LUT R89, R89, R0, RZ, 0x3c, !PT ;  /* 0x0000000059597212 */ /* 0x00cfe400078e3cff */
.L_x_109:
[----:B------:R-:W-:Y:S05]  /*7020*/  BSYNC B1 ;  /* 0x0000000000017941 */ /* 0x000fea0003800000 */
.L_x_108:
[----:B------:R-:W-:Y:S05]  /*7030*/  VIADD R0, R39, 0x40 ;  /* 0x0000004027007836 */ /* 0x000fea0000000000 */
[----:B------:R-:W-:Y:S04]  /*7040*/  SHF.R.U32.HI R0, RZ, 0x15, R0 ;  /* 0x00000015ff007819 */ /* 0x000fe80000011600 */
[----:B------:R-:W-:Y:S11]  /*7050*/  LOP3.LUT P0, RZ, R0, 0x3, R85, 0x48, !PT ;  /* 0x0000000300ff7812 */ /* 0x000ff60007804855 */
[----:B------:R-:W-:Y:S02]  /*7060*/  @!UPT UIADD3 URZ, UPT, UPT, URZ, URZ, URZ ;  /* 0x000000fffffff290 */ /* 0x000fe4000fffe0ff */
[----:B------:R-:W-:Y:S05]  /*7070*/  @!P0 BRA `(.L_x_113) ;  /* 0x0000000000408947 */ /* 0x000fea0003800000 */
[----:B------:R-:W2:Y:S01]  /*7080*/  LDCU.64 UR8, c[0x4][0x70] ;  /* 0x01000e00ff0877ac */ /* 0x000ea20008000a00 */
[----:B------:R-:W-:Y:S01]  /*7090*/  MOV R3, 0x0 ;  /* 0x0000000000037802 */ /* 0x000fe20000000f00 */
[----:B------:R-:W-:Y:S02]  /*70a0*/  HFMA2 R12, -RZ, RZ, 0, 5.9604644775390625e-08 ;  /* 0x00000001ff0c7431 */ /* 0x000fe400000001ff */
[----:B------:R-:W-:Y:S02]  /*70b0*/  IMAD.MOV.U32 R8, RZ, RZ, 0x192 ;  /* 0x00000192ff087424 */ /* 0x000fe400078e00ff */
[----:B------:R-:W-:Y:S01]  /*70c0*/  IMAD.MOV.U32 R13, RZ, RZ, RZ ;  /* 0x000000ffff0d7224 */ /* 0x000fe200078e00ff */
[----:B------:R-:W3:Y:S01]  /*70d0*/  LDCU.64 UR6, c[0x4][0x78] ;  /* 0x01000f00ff0677ac */ /* 0x000ee20008000a00 */
[----:B------:R-:W1:Y:S01]  /*70e0*/  LDC.64 R2, c[0x4][R3] ;  /* 0x0100000003027b82 */ /* 0x000e620000000a00 */
[----:B------:R-:W5:Y:S01]  /*70f0*/  LDCU.64 UR4, c[0x4][0x10] ;  /* 0x01000200ff0477ac */ /* 0x000f620008000a00 */
[----:B--2---:R-:W-:Y:S01]  /*7100*/  MOV R5, UR9 ;  /* 0x0000000900057c02 */ /* 0x004fe20008000f00 */
[----:B------:R-:W-:Y:S01]  /*7110*/  IMAD.U32 R4, RZ, RZ, UR8 ;  /* 0x00000008ff047e24 */ /* 0x000fe2000f8e00ff */
[----:B---3--:R-:W-:Y:S01]  /*7120*/  MOV R7, UR7 ;  /* 0x0000000700077c02 */ /* 0x008fe20008000f00 */
[----:B------:R-:W-:Y:S01]  /*7130*/  IMAD.U32 R6, RZ, RZ, UR6 ;  /* 0x00000006ff067e24 */ /* 0x000fe2000f8e00ff */
[----:B-----5:R-:W-:Y:S01]  /*7140*/  MOV R11, UR5 ;  /* 0x00000005000b7c02 */ /* 0x020fe20008000f00 */
[----:B------:R-:W-:Y:S02]  /*7150*/  IMAD.U32 R10, RZ, RZ, UR4 ;  /* 0x00000004ff0a7e24 */ /* 0x000fe4000f8e00ff */
[----:B------:R-:W-:Y:S07]  /*7160*/  LEPC R20, `(.L_x_113) ;  /* 0x000000001014794e */ /* 0x000fee0000000000 */
[----:B-1--4-:R-:W-:Y:S05]  /*7170*/  CALL.ABS.NOINC R2 ;  /* 0x0000000002007343 */ /* 0x012fea0003c00000 */
.L_x_113:
[----:B------:R-:W-:Y:S01]  /*7180*/  ISETP.NE.AND P0, PT, R95, RZ, PT ;  /* 0x000000ff5f00720c */ /* 0x000fe20003f05270 */
[----:B------:R-:W-:Y:S05]  /*7190*/  WARPSYNC.ALL ;  /* 0x0000000000007948 */ /* 0x000fea0003800000 */
[----:B------:R-:W-:Y:S01]  /*71a0*/  R2UR UR4, R39 ;  /* 0x00000000270472ca */ /* 0x000fe200000e0000 */
[----:B------:R-:W2:Y:S01]  /*71b0*/  S2UR UR6, SR_CgaCtaId ;  /* 0x00000000000679c3 */ /* 0x000ea20000008800 */
[-C--:B------:R-:W-:Y:S01]  /*71c0*/  F2FP.F16.E4M3.UNPACK_B R42, R72.reuse ;  /* 0x00000048ff2a723e */ /* 0x080fe200020006ff */
[----:B------:R-:W-:Y:S01]  /*71d0*/  BSSY.RECONVERGENT B0, `(.L_x_114) ;  /* 0x000009c000007945 */ /* 0x000fe20003800200 */
[----:B------:R-:W-:Y:S02]  /*71e0*/  F2FP.F16.E4M3.UNPACK_B R72, R72.H1 ;  /* 0x00000048ff48723e */ /* 0x000fe400030006ff */
[-C--:B------:R-:W-:Y:S01]  /*71f0*/  F2FP.F16.E4M3.UNPACK_B R46, R73.reuse ;  /* 0x00000049ff2e723e */ /* 0x080fe200020006ff */
[--C-:B------:R-:W-:Y:S01]  /*7200*/  HADD2.F32 R40, -RZ, R42.reuse.H0_H0 ;  /* 0x2000002aff287230 */ /* 0x100fe20000004100 */
[----:B------:R-:W-:Y:S01]  /*7210*/  F2FP.F16.E4M3.UNPACK_B R73, R73.H1 ;  /* 0x00000049ff49723e */ /* 0x000fe200030006ff */
[----:B------:R-:W-:Y:S01]  /*7220*/  HADD2.F32 R42, -RZ, R42.H1_H1 ;  /* 0x3000002aff2a7230 */ /* 0x000fe20000004100 */
[-C--:B------:R-:W-:Y:S01]  /*7230*/  F2FP.F16.E4M3.UNPACK_B R50, R74.reuse ;  /* 0x0000004aff32723e */ /* 0x080fe200020006ff */
[----:B------:R-:W-:Y:S01]  /*7240*/  HADD2.F32 R43, -RZ, R72.H0_H0 ;  /* 0x20000048ff2b7230 */ /* 0x000fe20000004100 */
[----:B------:R-:W-:Y:S01]  /*7250*/  F2FP.F16.E4M3.UNPACK_B R74, R74.H1 ;  /* 0x0000004aff4a723e */ /* 0x000fe200030006ff */
[----:B------:R-:W-:Y:S01]  /*7260*/  LDTM.16dp32bit_t0_t15.x32 R4, tmem[UR4+0x40] ;  /* 0x00004004000479ee */ /* 0x000fe20008a80000 */
[----:B------:R-:W3:Y:S01]  /*7270*/  LDTM.16dp32bit_t16_t31.x32 R4, tmem[UR4+0x60] ;  /* 0x00006004000479ee */ /* 0x000ee20008aa0000 */
[----:B------:R-:W-:Y:S01]  /*7280*/  NOP ;  /* 0x0000000000007918 */ /* 0x000fe20000000000 */
[--C-:B------:R-:W-:Y:S01]  /*7290*/  HADD2.F32 R45, -RZ, R46.reuse.H0_H0 ;  /* 0x2000002eff2d7230 */ /* 0x100fe20000004100 */
[----:B------:R-:W-:Y:S01]  /*72a0*/  R2UR UR5, R100 ;  /* 0x00000000640572ca */ /* 0x000fe200000e0000 */
[----:B------:R-:W-:Y:S01]  /*72b0*/  HADD2.F32 R46, -RZ, R46.H1_H1 ;  /* 0x3000002eff2e7230 */ /* 0x000fe20000004100 */
[----:B------:R-:W-:Y:S01]  /*72c0*/  F2FP.F16.E4M3.UNPACK_B R54, R75 ;  /* 0x0000004bff36723e */ /* 0x000fe200020006ff */
[--C-:B------:R-:W-:Y:S01]  /*72d0*/  HADD2.F32 R49, -RZ, R50.reuse.H0_H0 ;  /* 0x20000032ff317230 */ /* 0x100fe20000004100 */
[----:B----4-:R-:W-:Y:S01]  /*72e0*/  F2FP.F16.E4M3.UNPACK_B R58, R76 ;  /* 0x0000004cff3a723e */ /* 0x010fe200020006ff */
[----:B------:R-:W-:Y:S01]  /*72f0*/  HADD2.F32 R50, -RZ, R50.H1_H1 ;  /* 0x30000032ff327230 */ /* 0x000fe20000004100 */
[----:B------:R-:W-:Y:S01]  /*7300*/  F2FP.F16.E4M3.UNPACK_B R62, R77 ;  /* 0x0000004dff3e723e */ /* 0x000fe200020006ff */
[--C-:B------:R-:W-:Y:S01]  /*7310*/  HADD2.F32 R53, -RZ, R54.reuse.H0_H0 ;  /* 0x20000036ff357230 */ /* 0x100fe20000004100 */
[----:B------:R-:W-:Y:S01]  /*7320*/  F2FP.F16.E4M3.UNPACK_B R66, R78 ;  /* 0x0000004eff42723e */ /* 0x000fe200020006ff */
[----:B------:R-:W-:Y:S01]  /*7330*/  HADD2.F32 R54, -RZ, R54.H1_H1 ;  /* 0x30000036ff367230 */ /* 0x000fe20000004100 */
[----:B------:R-:W-:Y:S01]  /*7340*/  F2FP.F16.E4M3.UNPACK_B R69, R79 ;  /* 0x0000004fff45723e */ /* 0x000fe200020006ff */
[--C-:B------:R-:W-:Y:S01]  /*7350*/  HADD2.F32 R57, -RZ, R58.reuse.H0_H0 ;  /* 0x2000003aff397230 */ /* 0x100fe20000004100 */
[----:B------:R-:W-:Y:S01]  /*7360*/  F2FP.F16.E4M3.UNPACK_B R75, R75.H1 ;  /* 0x0000004bff4b723e */ /* 0x000fe200030006ff */
[----:B------:R-:W-:Y:S01]  /*7370*/  UIADD3 UR4, UPT, UPT, UR5, 0xf0, URZ ;  /* 0x000000f005047890 */ /* 0x000fe2000fffe0ff */
[----:B------:R-:W-:Y:S01]  /*7380*/  HADD2.F32 R59, -RZ, R58.H1_H1 ;  /* 0x3000003aff3b7230 */ /* 0x000fe20000004100 */
[----:B------:R-:W-:Y:S01]  /*7390*/  F2FP.F16.E4M3.UNPACK_B R76, R76.H1 ;  /* 0x0000004cff4c723e */ /* 0x000fe200030006ff */
[--C-:B------:R-:W-:Y:S01]  /*73a0*/  HADD2.F32 R61, -RZ, R62.reuse.H0_H0 ;  /* 0x2000003eff3d7230 */ /* 0x100fe20000004100 */
[----:B------:R-:W-:Y:S01]  /*73b0*/  F2FP.F16.E4M3.UNPACK_B R77, R77.H1 ;  /* 0x0000004dff4d723e */ /* 0x000fe200030006ff */
[----:B------:R-:W-:Y:S01]  /*73c0*/  HADD2.F32 R62, -RZ, R62.H1_H1 ;  /* 0x3000003eff3e7230 */ /* 0x000fe20000004100 */
[----:B------:R-:W-:Y:S01]  /*73d0*/  F2FP.F16.E4M3.UNPACK_B R78, R78.H1 ;  /* 0x0000004eff4e723e */ /* 0x000fe200030006ff */
[--C-:B------:R-:W-:Y:S01]  /*73e0*/  HADD2.F32 R65, -RZ, R66.reuse.H0_H0 ;  /* 0x20000042ff417230 */ /* 0x100fe20000004100 */
[----:B--2---:R-:W-:Y:S01]  /*73f0*/  UPRMT UR4, UR6, 0x654, UR4 ;  /* 0x0000065406047896 */ /* 0x004fe20008000004 */
        /* <DEDUP_REMOVED lines=8> */
[----:B------:R-:W-:Y:S01]  /*7480*/  SYNCS.ARRIVE.TRANS64.RED.A1T0 RZ, [UR4], RZ ;  /* 0x000000ffffff79a7 */ /* 0x000fe20008100404 */
        /* <DEDUP_REMOVED lines=15> */
[--C-:B------:R-:W-:Y:S02]  /*7580*/  HADD2.F32 R47, -RZ, R73.reuse.H0_H0 ;  /* 0x20000049ff2f7230 */ /* 0x100fe40000004100 */
[C---:B------:R-:W-:Y:S01]  /*7590*/  FMUL R10, R38.reuse, R10 ;  /* 0x0000000a260a7220 */ /* 0x040fe20000400000 */
[C---:B------:R-:W-:Y:S01]  /*75a0*/  FFMA R6, R41.reuse, R43, R6 ;  /* 0x0000002b29067223 */ /* 0x040fe20000000006 */
[----:B------:R-:W-:Y:S02]  /*75b0*/  HADD2.F32 R48, -RZ, R73.H1_H1 ;  /* 0x30000049ff307230 */ /* 0x000fe40000004100 */
[C---:B------:R-:W-:Y:S01]  /*75c0*/  FFMA R7, R41.reuse, R44, R7 ;  /* 0x0000002c29077223 */ /* 0x040fe20000000007 */
[C---:B------:R-:W-:Y:S01]  /*75d0*/  FFMA R8, R41.reuse, R45, R8 ;  /* 0x0000002d29087223 */ /* 0x040fe20000000008 */
[C---:B------:R-:W-:Y:S01]  /*75e0*/  FFMA R9, R41.reuse, R46, R9 ;  /* 0x0000002e29097223 */ /* 0x040fe20000000009 */
[----:B------:R-:W-:Y:S01]  /*75f0*/  FFMA R10, R41, R47, R10 ;  /* 0x0000002f290a7223 */ /* 0x000fe2000000000a */
[----:B------:R-:W-:Y:S01]  /*7600*/  HADD2.F32 R43, -RZ, R69.H0_H0 ;  /* 0x20000045ff2b7230 */ /* 0x000fe20000004100 */
[----:B-1----:R-:W-:Y:S01]  /*7610*/  F2FP.SATFINITE.E4M3.F32.PACK_AB_MERGE_C R96, R7, R6, RZ ;  /* 0x000000060760723e */ /* 0x002fe200048070ff */
[C---:B------:R-:W-:Y:S01]  /*7620*/  FMUL R11, R38.reuse, R11 ;  /* 0x0000000b260b7220 */ /* 0x040fe20000400000 */
[--C-:B------:R-:W-:Y:S02]  /*7630*/  HADD2.F32 R51, -RZ, R74.reuse.H0_H0 ;  /* 0x2000004aff337230 */ /* 0x100fe40000004100 */
[C---:B------:R-:W-:Y:S01]  /*7640*/  FMUL R14, R38.reuse, R14 ;  /* 0x0000000e260e7220 */ /* 0x040fe20000400000 */
[----:B------:R-:W-:Y:S01]  /*7650*/  HADD2.F32 R52, -RZ, R74.H1_H1 ;  /* 0x3000004aff347230 */ /* 0x000fe20000004100 */
[----:B------:R-:W-:Y:S01]  /*7660*/  F2FP.SATFINITE.E4M3.F32.PACK_AB_MERGE_C R96, R5, R4, R96 ;  /* 0x000000040560723e */ /* 0x000fe20004807060 */
[C---:B------:R-:W-:Y:S01]  /*7670*/  FFMA R11, R41.reuse, R48, R11 ;  /* 0x00000030290b7223 */ /* 0x040fe2000000000b */
[C---:B------:R-:W-:Y:S01]  /*7680*/  FFMA R12, R41.reuse, R49, R12 ;  /* 0x00000031290c7223 */ /* 0x040fe2000000000c */
[C---:B------:R-:W-:Y:S01]  /*7690*/  FFMA R13, R41.reuse, R50, R13 ;  /* 0x00000032290d7223 */ /* 0x040fe2000000000d */
[----:B------:R-:W-:Y:S01]  /*76a0*/  FFMA R14, R41, R51, R14 ;  /* 0x00000033290e7223 */ /* 0x000fe2000000000e */
[C---:B------:R-:W-:Y:S01]  /*76b0*/  FMUL R15, R38.reuse, R15 ;  /* 0x0000000f260f7220 */ /* 0x040fe20000400000 */
[----:B------:R-:W-:Y:S01]  /*76c0*/  F2FP.F16.E4M3.UNPACK_B R79, R79.H1 ;  /* 0x0000004fff4f723e */ /* 0x000fe200030006ff */
[--C-:B------:R-:W-:Y:S01]  /*76d0*/  HADD2.F32 R55, -RZ, R75.reuse.H0_H0 ;  /* 0x2000004bff377230 */ /* 0x100fe20000004100 */
[----:B------:R-:W-:Y:S01]  /*76e0*/  F2FP.SATFINITE.E4M3.F32.PACK_AB_MERGE_C R97, R11, R10, RZ ;  /* 0x0000000a0b61723e */ /* 0x000fe200048070ff */
[C---:B------:R-:W-:Y:S01]  /*76f0*/  FFMA R15, R41.reuse, R52, R15 ;  /* 0x00000034290f7223 */ /* 0x040fe2000000000f */
[C---:B------:R-:W-:Y:S01]  /*7700*/  FFMA R16, R41.reuse, R53, R16 ;  /* 0x0000003529107223 */ /* 0x040fe20000000010 */
[----:B------:R-:W-:Y:S01]  /*7710*/  FFMA R17, R41, R54, R17 ;  /* 0x0000003629117223 */ /* 0x000fe20000000011 */
[----:B------:R-:W-:Y:S01]  /*7720*/  F2FP.SATFINITE.E4M3.F32.PACK_AB_MERGE_C R97, R9, R8, R97 ;  /* 0x000000080961723e */ /* 0x000fe20004807061 */
[----:B------:R-:W-:Y:S01]  /*7730*/  HADD2.F32 R56, -RZ, R75.H1_H1 ;  /* 0x3000004bff387230 */ /* 0x000fe20000004100 */
[----:B------:R-:W-:Y:S01]  /*7740*/  F2FP.SATFINITE.E4M3.F32.PACK_AB_MERGE_C R98, R15, R14, RZ ;  /* 0x0000000e0f62723e */ /* 0x000fe200048070ff */
[C---:B------:R-:W-:Y:S01]  /*7750*/  FMUL R18, R38.reuse, R18 ;  /* 0x0000001226127220 */ /* 0x040fe20000400000 */
[C---:B------:R-:W-:Y:S01]  /*7760*/  FMUL R19, R38.reuse, R19 ;  /* 0x0000001326137220 */ /* 0x040fe20000400000 */
[--C-:B------:R-:W-:Y:S02]  /*7770*/  HADD2.F32 R58, -RZ, R76.reuse.H0_H0 ;  /* 0x2000004cff3a7230 */ /* 0x100fe40000004100 */
[C---:B------:R-:W-:Y:S01]  /*7780*/  FMUL R3, R38.reuse, R22 ;  /* 0x0000001626037220 */ /* 0x040fe20000400000 */
[C---:B------:R-:W-:Y:S01]  /*7790*/  FFMA R18, R41.reuse, R55, R18 ;  /* 0x0000003729127223 */ /* 0x040fe20000000012 */
[----:B------:R-:W-:Y:S02]  /*77a0*/  HADD2.F32 R60, -RZ, R76.H1_H1 ;  /* 0x3000004cff3c7230 */ /* 0x000fe40000004100 */
        /* <DEDUP_REMOVED lines=42> */
[----:B------:R-:W-:Y:S03]  /*7a50*/  IADD3 R70, PT, PT, R36, 0x1, RZ ;  /* 0x0000000124467810 */ /* 0x000fe60007ffe0ff */
        /* <DEDUP_REMOVED lines=10> */
[----:B------:R-:W-:Y:S02]  /*7b00*/  UIADD3 UR9, UPT, UPT, UR49, 0x40, URZ ;  /* 0x0000004031097890 */ /* 0x000fe4000fffe0ff */
[----:B------:R-:W-:Y:S01]  /*7b10*/  UIADD3 UR8, UPT, UPT, UR44, 0x3200, URZ ;  /* 0x000032002c087890 */ /* 0x000fe2000fffe0ff */
[----:B------:R-:W-:Y:S01]  /*7b20*/  UMOV UR10, UR50 ;  /* 0x00000032000a7c82 */ /* 0x000fe20008000000 */
[----:B------:R-:W-:Y:S01]  /*7b30*/  UMOV UR11, UR36 ;  /* 0x00000024000b7c82 */ /* 0x000fe20008000000 */
[----:B--2---:R-:W-:Y:S04]  /*7b40*/  UIADD3 UR4, UP0, UPT, UR6, 0x680, URZ ;  /* 0x0000068006047890 */ /* 0x004fe8000ff1e0ff */
[----:B------:R-:W-:Y:S09]  /*7b50*/  UIADD3.X UR5, UPT, UPT, URZ, UR7, URZ, UP0, !UPT ;  /* 0x00000007ff057290 */ /* 0x000ff200087fe4ff */
[----:B------:R2:W-:Y:S01]  /*7b60*/  UTMASTG.3D [UR8], [UR4] ;  /* 0x00000008040073b5 */ /* 0x0005e20008010000 */
[----:B------:R0:W-:Y:S01]  /*7b70*/  UTMACMDFLUSH ;  /* 0x00000000000079b7 */ /* 0x0001e20000000000 */
[----:B--2---:R-:W-:Y:S04]  /*7b80*/  DEPBAR.LE SB0, 0x1 ;  /* 0x000080400000791a */ /* 0x004fe80000000000 */
.L_x_115:
[----:B------:R-:W-:Y:S05]  /*7b90*/  BSYNC.RECONVERGENT B0 ;  /* 0x0000000000007941 */ /* 0x000fea0003800200 */
.L_x_114:
[----:B------:R-:W-:Y:S01]  /*7ba0*/  BAR.SYNC.DEFER_BLOCKING 0x1, 0x80 ;  /* 0x0042000000007b1d */ /* 0x000fe20000010000 */
[----:B------:R-:W-:Y:S01]  /*7bb0*/  ISETP.NE.AND P0, PT, R87, 0x2, PT ;  /* 0x000000025700780c */ /* 0x000fe20003f05270 */
[----:B------:R-:W-:Y:S01]  /*7bc0*/  UISETP.NE.AND UP0, UPT, UR45, URZ, UPT ;  /* 0x000000ff2d00728c */ /* 0x000fe2000bf05270 */
[----:B------:R-:W-:Y:S01]  /*7bd0*/  ISETP.NE.AND P1, PT, R70, 0x4, PT ;  /* 0x000000044600780c */ /* 0x000fe20003f25270 */
[----:B------:R-:W-:Y:S01]  /*7be0*/  UIADD3 UR20, UPT, UPT, UR37, UR62, URZ ;  /* 0x0000003e25147290 */ /* 0x000fe2000fffe0ff */
[----:B------:R-:W-:Y:S01]  /*7bf0*/  SEL R0, RZ, 0x1, P0 ;  /* 0x00000001ff007807 */ /* 0x000fe20000000000 */
[----:B------:R-:W-:Y:S01]  /*7c00*/  UIADD3 UR16, UPT, UPT, UR38, UR59, URZ ;  /* 0x0000003b26107290 */ /* 0x000fe2000fffe0ff */
[----:B------:R-:W-:Y:S02]  /*7c10*/  SEL R3, RZ, 0x1, P1 ;  /* 0x00000001ff037807 */ /* 0x000fe40000800000 */
[----:B------:R-:W-:Y:S02]  /*7c20*/  LOP3.LUT R91, R91, R0, RZ, 0x3c, !PT ;  /* 0x000000005b5b7212 */ /* 0x000fe400078e3cff */
[----:B------:R-:W-:Y:S02]  /*7c30*/  LOP3.LUT R92, R92, R3, RZ, 0x3c, !PT ;  /* 0x000000035c5c7212 */ /* 0x000fe400078e3cff */
[----:B------:R-:W-:Y:S02]  /*7c40*/  SEL R87, R87, RZ, P0 ;  /* 0x000000ff57577207 */ /* 0x000fe40000000000 */
[----:B------:R-:W-:Y:S01]  /*7c50*/  SEL R36, R70, RZ, P1 ;  /* 0x000000ff46247207 */ /* 0x000fe20000800000 */
[----:B------:R-:W-:Y:S01]  /*7c60*/  UMOV UR36, UR58 ;  /* 0x0000003a00247c82 */ /* 0x000fe20008000000 */
[----:B------:R-:W-:Y:S05]  /*7c70*/  BRA.U UP0, `(.L_x_116) ;  /* 0xffffffd500987547 */ /* 0x000fea000b83ffff */
[----:B------:R-:W-:Y:S05]  /*7c80*/  EXIT ;  /* 0x000000000000794d */ /* 0x000fea0003800000 */
.L_x_25:
[----:B-1----:R1:W2:Y:S02]  /*7c90*/  SYNCS.PHASECHK.TRANS64.TRYWAIT P0, [R0+URZ+0x120], R3 ;  /* 0x00012003000075a7 */ /* 0x0022a400080011ff */
[----:B--2---:R-:W-:Y:S05]  /*7ca0*/  @!P0 NANOSLEEP.SYNCS 0x989680 ;  /* 0x009896800000895d */ /* 0x004fea0003900000 */
[----:B------:R-:W2:Y:S02]  /*7cb0*/  @!P0 SYNCS.PHASECHK.TRANS64 P0, [R0+URZ+0x120], R3 ;  /* 0x00012003000085a7 */ /* 0x000ea400080010ff */
[----:B--2---:R-:W-:Y:S05]  /*7cc0*/  @!P0 BRA `(.L_x_25) ;  /* 0xfffffffc00f08947 */ /* 0x004fea000383ffff */
[----:B------:R-:W-:Y:S05]  /*7cd0*/  BRA `(.L_x_117) ;  /* 0xffffff9c00647947 */ /* 0x000fea000383ffff */
.L_x_28:
[----:B-1----:R-:W-:-:S07]  /*7ce0*/  MOV R0, UR33 ;  /* 0x0000002100007c02 */ /* 0x002fce0008000f00 */
.L_x_118:
[----:B-1----:R1:W2:Y:S02]  /*7cf0*/  SYNCS.PHASECHK.TRANS64.TRYWAIT P0, [R0+URZ+0x40], R3 ;  /* 0x00004003000075a7 */ /* 0x0022a400080011ff */
[----:B--2---:R-:W-:Y:S05]  /*7d00*/  @!P0 NANOSLEEP.SYNCS 0x989680 ;  /* 0x009896800000895d */ /* 0x004fea0003900000 */
[----:B------:R-:W2:Y:S02]  /*7d10*/  @!P0 SYNCS.PHASECHK.TRANS64 P0, [R0+URZ+0x40], R3 ;  /* 0x00004003000085a7 */ /* 0x000ea400080010ff */
[----:B--2---:R-:W-:Y:S05]  /*7d20*/  @!P0 BRA `(.L_x_118) ;  /* 0xfffffffc00f08947 */ /* 0x004fea000383ffff */
[----:B------:R-:W-:Y:S05]  /*7d30*/  BRA `(.L_x_27) ;  /* 0xffffff9c00a87947 */ /* 0x000fea000383ffff */
.L_x_35:
[----:B-1----:R-:W-:-:S07]  /*7d40*/  MOV R0, UR17 ;  /* 0x0000001100007c02 */ /* 0x002fce0008000f00 */
.L_x_119:
[----:B-1----:R1:W2:Y:S02]  /*7d50*/  SYNCS.PHASECHK.TRANS64.TRYWAIT P0, [R0+URZ+0x40], R3 ;  /* 0x00004003000075a7 */ /* 0x0022a400080011ff */
[----:B--2---:R-:W-:Y:S05]  /*7d60*/  @!P0 NANOSLEEP.SYNCS 0x989680 ;  /* 0x009896800000895d */ /* 0x004fea0003900000 */
[----:B------:R-:W2:Y:S02]  /*7d70*/  @!P0 SYNCS.PHASECHK.TRANS64 P0, [R0+URZ+0x40], R3 ;  /* 0x00004003000085a7 */ /* 0x000ea400080010ff */
[----:B--2---:R-:W-:Y:S05]  /*7d80*/  @!P0 BRA `(.L_x_119) ;  /* 0xfffffffc00f08947 */ /* 0x004fea000383ffff */
[----:B------:R-:W-:Y:S05]  /*7d90*/  BRA `(.L_x_34) ;  /* 0xffffffa000687947 */ /* 0x000fea000383ffff */
.L_x_40:
[----:B-1----:R1:W2:Y:S02]  /*7da0*/  SYNCS.PHASECHK.TRANS64.TRYWAIT P0, [R3+URZ+0xb0], R0 ;  /* 0x0000b000030075a7 */ /* 0x0022a400080011ff */
[----:B--2---:R-:W-:Y:S05]  /*7db0*/  @!P0 NANOSLEEP.SYNCS 0x989680 ;  /* 0x009896800000895d */ /* 0x004fea0003900000 */
[----:B------:R-:W2:Y:S02]  /*7dc0*/  @!P0 SYNCS.PHASECHK.TRANS64 P0, [R3+URZ+0xb0], R0 ;  /* 0x0000b000030085a7 */ /* 0x000ea400080010ff */
[----:B--2---:R-:W-:Y:S05]  /*7dd0*/  @!P0 BRA `(.L_x_40) ;  /* 0xfffffffc00f08947 */ /* 0x004fea000383ffff */
[----:B------:R-:W-:Y:S05]  /*7de0*/  BRA `(.L_x_120) ;  /* 0xffffffa400087947 */ /* 0x000fea000383ffff */
.L_x_44:
[----:B-1----:R-:W-:-:S07]  /*7df0*/  MOV R0, UR4 ;  /* 0x0000000400007c02 */ /* 0x002fce0008000f00 */
.L_x_121:
[----:B-1----:R1:W2:Y:S02]  /*7e00*/  SYNCS.PHASECHK.TRANS64.TRYWAIT P0, [R0+URZ], R3 ;  /* 0x00000003000075a7 */ /* 0x0022a400080011ff */
[----:B--2---:R-:W-:Y:S05]  /*7e10*/  @!P0 NANOSLEEP.SYNCS 0x989680 ;  /* 0x009896800000895d */ /* 0x004fea0003900000 */
[----:B------:R-:W2:Y:S02]  /*7e20*/  @!P0 SYNCS.PHASECHK.TRANS64 P0, [R0+URZ], R3 ;  /* 0x00000003000085a7 */ /* 0x000ea400080010ff */
[----:B--2---:R-:W-:Y:S05]  /*7e30*/  @!P0 BRA `(.L_x_121) ;  /* 0xfffffffc00f08947 */ /* 0x004fea000383ffff */
[----:B------:R-:W-:Y:S05]  /*7e40*/  BRA `(.L_x_122) ;  /* 0xffffffa800ac7947 */ /* 0x000fea000383ffff */
.L_x_45:
[----:B------:R-:W-:-:S07]  /*7e50*/  MOV R0, UR5 ;  /* 0x0000000500007c02 */ /* 0x000fce0008000f00 */
.L_x_123:
[----:B-1----:R1:W2:Y:S02]  /*7e60*/  SYNCS.PHASECHK.TRANS64.TRYWAIT P0, [R0+URZ], R3 ;  /* 0x00000003000075a7 */ /* 0x0022a400080011ff */
[----:B--2---:R-:W-:Y:S05]  /*7e70*/  @!P0 NANOSLEEP.SYNCS 0x989680 ;  /* 0x009896800000895d */ /* 0x004fea0003900000 */
[----:B------:R-:W2:Y:S02]  /*7e80*/  @!P0 SYNCS.PHASECHK.TRANS64 P0, [R0+URZ], R3 ;  /* 0x00000003000085a7 */ /* 0x000ea400080010ff */
[----:B--2---:R-:W-:Y:S05]  /*7e90*/  @!P0 BRA `(.L_x_123) ;  /* 0xfffffffc00f08947 */ /* 0x004fea000383ffff */
[----:B------:R-:W-:Y:S05]  /*7ea0*/  BRA `(.L_x_124) ;  /* 0xffffffa800b87947 */ /* 0x000fea000383ffff */
.L_x_46:
[----:B------:R-:W-:-:S07]  /*7eb0*/  MOV R0, UR5 ;  /* 0x0000000500007c02 */ /* 0x000fce0008000f00 */
.L_x_125:
[----:B-1----:R1:W2:Y:S02]  /*7ec0*/  SYNCS.PHASECHK.TRANS64.TRYWAIT P0, [R0+URZ], R3 ;  /* 0x00000003000075a7 */ /* 0x0022a400080011ff */
[----:B--2---:R-:W-:Y:S05]  /*7ed0*/  @!P0 NANOSLEEP.SYNCS 0x989680 ;  /* 0x009896800000895d */ /* 0x004fea0003900000 */
[----:B------:R-:W2:Y:S02]  /*7ee0*/  @!P0 SYNCS.PHASECHK.TRANS64 P0, [R0+URZ], R3 ;  /* 0x00000003000085a7 */ /* 0x000ea400080010ff */
[----:B--2---:R-:W-:Y:S05]  /*7ef0*/  @!P0 BRA `(.L_x_125) ;  /* 0xfffffffc00f08947 */ /* 0x004fea000383ffff */
[----:B------:R-:W-:Y:S05]  /*7f00*/  BRA `(.L_x_126) ;  /* 0xffffffa800c47947 */ /* 0x000fea000383ffff */
.L_x_47:
[----:B------:R-:W-:-:S07]  /*7f10*/  MOV R0, UR5 ;  /* 0x0000000500007c02 */ /* 0x000fce0008000f00 */
.L_x_127:
[----:B-1----:R1:W2:Y:S02]  /*7f20*/  SYNCS.PHASECHK.TRANS64.TRYWAIT P0, [R0+URZ], R3 ;  /* 0x00000003000075a7 */ /* 0x0022a400080011ff */
[----:B--2---:R-:W-:Y:S05]  /*7f30*/  @!P0 NANOSLEEP.SYNCS 0x989680 ;  /* 0x009896800000895d */ /* 0x004fea0003900000 */
[----:B------:R-:W2:Y:S02]  /*7f40*/  @!P0 SYNCS.PHASECHK.TRANS64 P0, [R0+URZ], R3 ;  /* 0x00000003000085a7 */ /* 0x000ea400080010ff */
[----:B--2---:R-:W-:Y:S05]  /*7f50*/  @!P0 BRA `(.L_x_127) ;  /* 0xfffffffc00f08947 */ /* 0x004fea000383ffff */
[----:B------:R-:W-:Y:S05]  /*7f60*/  BRA `(.L_x_128) ;  /* 0xffffffa800d07947 */ /* 0x000fea000383ffff */
.L_x_48:
[----:B------:R-:W-:-:S07]  /*7f70*/  MOV R0, UR5 ;  /* 0x0000000500007c02 */ /* 0x000fce0008000f00 */
.L_x_129:
[----:B-1----:R1:W2:Y:S02]  /*7f80*/  SYNCS.PHASECHK.TRANS64.TRYWAIT P0, [R0+URZ], R3 ;  /* 0x00000003000075a7 */ /* 0x0022a400080011ff */
[----:B--2---:R-:W-:Y:S05]  /*7f90*/  @!P0 NANOSLEEP.SYNCS 0x989680 ;  /* 0x009896800000895d */ /* 0x004fea0003900000 */
[----:B------:R-:W2:Y:S02]  /*7fa0*/  @!P0 SYNCS.PHASECHK.TRANS64 P0, [R0+URZ], R3 ;  /* 0x00000003000085a7 */ /* 0x000ea400080010ff */
[----:B--2---:R-:W-:Y:S05]  /*7fb0*/  @!P0 BRA `(.L_x_129) ;  /* 0xfffffffc00f08947 */ /* 0x004fea000383ffff */
[----:B------:R-:W-:Y:S05]  /*7fc0*/  BRA `(.L_x_130) ;  /* 0xffffffa800dc7947 */ /* 0x000fea000383ffff */
.L_x_49:
[----:B------:R-:W-:-:S07]  /*7fd0*/  MOV R0, UR5 ;  /* 0x0000000500007c02 */ /* 0x000fce0008000f00 */
.L_x_131:
[----:B-1----:R1:W2:Y:S02]  /*7fe0*/  SYNCS.PHASECHK.TRANS64.TRYWAIT P0, [R0+URZ], R3 ;  /* 0x00000003000075a7 */ /* 0x0022a400080011ff */
[----:B--2---:R-:W-:Y:S05]  /*7ff0*/  @!P0 NANOSLEEP.SYNCS 0x989680 ;  /* 0x009896800000895d */ /* 0x004fea0003900000 */
[----:B------:R-:W2:Y:S02]  /*8000*/  @!P0 SYNCS.PHASECHK.TRANS64 P0, [R0+URZ], R3 ;  /* 0x00000003000085a7 */ /* 0x000ea400080010ff */
[----:B--2---:R-:W-:Y:S05]  /*8010*/  @!P0 BRA `(.L_x_131) ;  /* 0xfffffffc00f08947 */ /* 0x004fea000383ffff */
[----:B------:R-:W-:Y:S05]  /*8020*/  BRA `(.L_x_132) ;  /* 0xffffffa800e87947 */ /* 0x000fea000383ffff */
.L_x_50:
[----:B------:R-:W-:-:S07]  /*8030*/  MOV R0, UR5 ;  /* 0x0000000500007c02 */ /* 0x000fce0008000f00 */
.L_x_133:
[----:B-1----:R1:W2:Y:S02]  /*8040*/  SYNCS.PHASECHK.TRANS64.TRYWAIT P0, [R0+URZ], R3 ;  /* 0x00000003000075a7 */ /* 0x0022a400080011ff */
[----:B--2---:R-:W-:Y:S05]  /*8050*/  @!P0 NANOSLEEP.SYNCS 0x989680 ;  /* 0x009896800000895d */ /* 0x004fea0003900000 */
[----:B------:R-:W2:Y:S02]  /*8060*/  @!P0 SYNCS.PHASECHK.TRANS64 P0, [R0+URZ], R3 ;  /* 0x00000003000085a7 */ /* 0x000ea400080010ff */
[----:B--2---:R-:W-:Y:S05]  /*8070*/  @!P0 BRA `(.L_x_133) ;  /* 0xfffffffc00f08947 */ /* 0x004fea000383ffff */
[----:B------:R-:W-:Y:S05]  /*8080*/  BRA `(.L_x_134) ;  /* 0xffffffa800f47947 */ /* 0x000fea000383ffff */
.L_x_53:
[----:B--2---:R2:W3:Y:S02]  /*8090*/  SYNCS.PHASECHK.TRANS64.TRYWAIT P0, [R2+URZ+0x110], R5 ;  /* 0x00011005020075a7 */ /* 0x0044e400080011ff */
[----:B---3--:R-:W-:Y:S05]  /*80a0*/  @!P0 NANOSLEEP.SYNCS 0x989680 ;  /* 0x009896800000895d */ /* 0x008fea0003900000 */
[----:B------:R-:W3:Y:S02]  /*80b0*/  @!P0 SYNCS.PHASECHK.TRANS64 P0, [R2+URZ+0x110], R5 ;  /* 0x00011005020085a7 */ /* 0x000ee400080010ff */
[----:B---3--:R-:W-:Y:S05]  /*80c0*/  @!P0 BRA `(.L_x_53) ;  /* 0xfffffffc00f08947 */ /* 0x008fea000383ffff */
[----:B------:R-:W-:Y:S05]  /*80d0*/  BRA `(.L_x_135) ;  /* 0xffffffac00587947 */ /* 0x000fea000383ffff */
.L_x_54:
[----:B------:R-:W-:-:S07]  /*80e0*/  MOV R2, UR4 ;  /* 0x0000000400027c02 */ /* 0x000fce0008000f00 */
.L_x_136:
[----:B--2---:R2:W3:Y:S02]  /*80f0*/  SYNCS.PHASECHK.TRANS64.TRYWAIT P0, [R2+URZ+0xc0], R5 ;  /* 0x0000c005020075a7 */ /* 0x0044e400080011ff */
[----:B---3--:R-:W-:Y:S05]  /*8100*/  @!P0 NANOSLEEP.SYNCS 0x989680 ;  /* 0x009896800000895d */ /* 0x008fea0003900000 */
[----:B------:R-:W3:Y:S02]  /*8110*/  @!P0 SYNCS.PHASECHK.TRANS64 P0, [R2+URZ+0xc0], R5 ;  /* 0x0000c005020085a7 */ /* 0x000ee400080010ff */
[----:B---3--:R-:W-:Y:S05]  /*8120*/  @!P0 BRA `(.L_x_136) ;  /* 0xfffffffc00f08947 */ /* 0x008fea000383ffff */
[----:B------:R-:W-:Y:S05]  /*8130*/  BRA `(.L_x_137) ;  /* 0xffffffac00687947 */ /* 0x000fea000383ffff */
.L_x_55:
[----:B--2---:R2:W3:Y:S02]  /*8140*/  SYNCS.PHASECHK.TRANS64.TRYWAIT P1, [R2+URZ+0xb0], R5 ;  /* 0x0000b005020075a7 */ /* 0x0044e400080211ff */
[----:B---3--:R-:W-:Y:S05]  /*8150*/  @!P1 NANOSLEEP.SYNCS 0x989680 ;  /* 0x009896800000995d */ /* 0x008fea0003900000 */
[----:B------:R-:W3:Y:S02]  /*8160*/  @!P1 SYNCS.PHASECHK.TRANS64 P1, [R2+URZ+0xb0], R5 ;  /* 0x0000b005020095a7 */ /* 0x000ee400080210ff */
[----:B---3--:R-:W-:Y:S05]  /*8170*/  @!P1 BRA `(.L_x_55) ;  /* 0xfffffffc00f09947 */ /* 0x008fea000383ffff */
[----:B------:R-:W-:Y:S05]  /*8180*/  BRA `(.L_x_138) ;  /* 0xffffffac00987947 */ /* 0x000fea000383ffff */
.L_x_58:
[----:B------:R-:W-:-:S07]  /*8190*/  MOV R0, UR4 ;  /* 0x0000000400007c02 */ /* 0x000fce0008000f00 */
.L_x_139:
[----:B--2---:R2:W3:Y:S02]  /*81a0*/  SYNCS.PHASECHK.TRANS64.TRYWAIT P0, [R0+URZ+0xc0], R3 ;  /* 0x0000c003000075a7 */ /* 0x0044e400080011ff */
[----:B---3--:R-:W-:Y:S05]  /*81b0*/  @!P0 NANOSLEEP.SYNCS 0x989680 ;  /* 0x009896800000895d */ /* 0x008fea0003900000 */
[----:B------:R-:W3:Y:S02]  /*81c0*/  @!P0 SYNCS.PHASECHK.TRANS64 P0, [R0+URZ+0xc0], R3 ;  /* 0x0000c003000085a7 */ /* 0x000ee400080010ff */
[----:B---3--:R-:W-:Y:S05]  /*81d0*/  @!P0 BRA `(.L_x_139) ;  /* 0xfffffffc00f08947 */ /* 0x008fea000383ffff */
[----:B------:R-:W-:Y:S05]  /*81e0*/  BRA `(.L_x_57) ;  /* 0xffffffac00ec7947 */ /* 0x000fea000383ffff */
.L_x_65:
[----:B-1----:R1:W2:Y:S02]  /*81f0*/  SYNCS.PHASECHK.TRANS64.TRYWAIT P1, [R0+URZ+0xb0], R5 ;  /* 0x0000b005000075a7 */ /* 0x0022a400080211ff */
[----:B--2---:R-:W-:Y:S05]  /*8200*/  @!P1 NANOSLEEP.SYNCS 0x989680 ;  /* 0x009896800000995d */ /* 0x004fea0003900000 */
[----:B------:R-:W2:Y:S02]  /*8210*/  @!P1 SYNCS.PHASECHK.TRANS64 P1, [R0+URZ+0xb0], R5 ;  /* 0x0000b005000095a7 */ /* 0x000ea400080210ff */
[----:B--2---:R-:W-:Y:S05]  /*8220*/  @!P1 BRA `(.L_x_65) ;  /* 0xfffffffc00f09947 */ /* 0x004fea000383ffff */
[----:B------:R-:W-:Y:S05]  /*8230*/  BRA `(.L_x_140) ;  /* 0xffffffb400647947 */ /* 0x000fea000383ffff */
.L_x_66:
[----:B------:R-:W-:-:S07]  /*8240*/  MOV R3, UR31 ;  /* 0x0000001f00037c02 */ /* 0x000fce0008000f00 */
.L_x_141:
[----:B-1----:R1:W2:Y:S02]  /*8250*/  SYNCS.PHASECHK.TRANS64.TRYWAIT P0, [R3+URZ+0xf0], R0 ;  /* 0x0000f000030075a7 */ /* 0x0022a400080011ff */
[----:B--2---:R-:W-:Y:S05]  /*8260*/  @!P0 NANOSLEEP.SYNCS 0x989680 ;  /* 0x009896800000895d */ /* 0x004fea0003900000 */
[----:B------:R-:W2:Y:S02]  /*8270*/  @!P0 SYNCS.PHASECHK.TRANS64 P0, [R3+URZ+0xf0], R0 ;  /* 0x0000f000030085a7 */ /* 0x000ea400080010ff */
[----:B--2---:R-:W-:Y:S05]  /*8280*/  @!P0 BRA `(.L_x_141) ;  /* 0xfffffffc00f08947 */ /* 0x004fea000383ffff */
[----:B------:R-:W-:Y:S05]  /*8290*/  BRA `(.L_x_142) ;  /* 0xffffffb400b47947 */ /* 0x000fea000383ffff */
.L_x_69:
[----:B------:R-:W-:Y:S07]  /*82a0*/  MOV R0, UR5 ;  /* 0x0000000500007c02 */ /* 0x000fee0008000f00 */
.L_x_143:
[----:B-1----:R1:W2:Y:S02]  /*82b0*/  SYNCS.PHASECHK.TRANS64.TRYWAIT P0, [R0+URZ], R3 ;  /* 0x00000003000075a7 */ /* 0x0022a400080011ff */
[----:B--2---:R-:W-:Y:S05]  /*82c0*/  @!P0 NANOSLEEP.SYNCS 0x989680 ;  /* 0x009896800000895d */ /* 0x004fea0003900000 */
[----:B------:R-:W2:Y:S02]  /*82d0*/  @!P0 SYNCS.PHASECHK.TRANS64 P0, [R0+URZ], R3 ;  /* 0x00000003000085a7 */ /* 0x000ea400080010ff */
[----:B--2---:R-:W-:Y:S05]  /*82e0*/  @!P0 BRA `(.L_x_143) ;  /* 0xfffffffc00f08947 */ /* 0x004fea000383ffff */
[----:B------:R-:W-:Y:S05]  /*82f0*/  BRA `(.L_x_68) ;  /* 0xffffffb400d07947 */ /* 0x000fea000383ffff */
.L_x_72:
[----:B------:R-:W-:-:S07]  /*8300*/  MOV R0, UR4 ;  /* 0x0000000400007c02 */ /* 0x000fce0008000f00 */
.L_x_144:
[----:B--2---:R2:W4:Y:S02]  /*8310*/  SYNCS.PHASECHK.TRANS64.TRYWAIT P0, [R0+URZ], R3 ;  /* 0x00000003000075a7 */ /* 0x00452400080011ff */
[----:B----4-:R-:W-:Y:S05]  /*8320*/  @!P0 NANOSLEEP.SYNCS 0x989680 ;  /* 0x009896800000895d */ /* 0x010fea0003900000 */
[----:B------:R-:W4:Y:S02]  /*8330*/  @!P0 SYNCS.PHASECHK.TRANS64 P0, [R0+URZ], R3 ;  /* 0x00000003000085a7 */ /* 0x000f2400080010ff */
[----:B----4-:R-:W-:Y:S05]  /*8340*/  @!P0 BRA `(.L_x_144) ;  /* 0xfffffffc00f08947 */ /* 0x010fea000383ffff */
[----:B------:R-:W-:Y:S05]  /*8350*/  BRA `(.L_x_145) ;  /* 0xffffffb800ac7947 */ /* 0x000fea000383ffff */
.L_x_73:
[----:B------:R-:W-:-:S07]  /*8360*/  MOV R0, UR5 ;  /* 0x0000000500007c02 */ /* 0x000fce0008000f00 */
.L_x_146:
[----:B-1----:R1:W2:Y:S02]  /*8370*/  SYNCS.PHASECHK.TRANS64.TRYWAIT P0, [R0+URZ], R3 ;  /* 0x00000003000075a7 */ /* 0x0022a400080011ff */
[----:B--2---:R-:W-:Y:S05]  /*8380*/  @!P0 NANOSLEEP.SYNCS 0x989680 ;  /* 0x009896800000895d */ /* 0x004fea0003900000 */
[----:B------:R-:W2:Y:S02]  /*8390*/  @!P0 SYNCS.PHASECHK.TRANS64 P0, [R0+URZ], R3 ;  /* 0x00000003000085a7 */ /* 0x000ea400080010ff */
[----:B--2---:R-:W-:Y:S05]  /*83a0*/  @!P0 BRA `(.L_x_146) ;  /* 0xfffffffc00f08947 */ /* 0x004fea000383ffff */
[----:B------:R-:W-:Y:S05]  /*83b0*/  BRA `(.L_x_147) ;  /* 0xffffffb800b87947 */ /* 0x000fea000383ffff */
.L_x_74:
[----:B------:R-:W-:-:S07]  /*83c0*/  MOV R0, UR5 ;  /* 0x0000000500007c02 */ /* 0x000fce0008000f00 */
.L_x_148:
[----:B-1----:R1:W2:Y:S02]  /*83d0*/  SYNCS.PHASECHK.TRANS64.TRYWAIT P0, [R0+URZ], R3 ;  /* 0x00000003000075a7 */ /* 0x0022a400080011ff */
[----:B--2---:R-:W-:Y:S05]  /*83e0*/  @!P0 NANOSLEEP.SYNCS 0x989680 ;  /* 0x009896800000895d */ /* 0x004fea0003900000 */
[----:B------:R-:W2:Y:S02]  /*83f0*/  @!P0 SYNCS.PHASECHK.TRANS64 P0, [R0+URZ], R3 ;  /* 0x00000003000085a7 */ /* 0x000ea400080010ff */
[----:B--2---:R-:W-:Y:S05]  /*8400*/  @!P0 BRA `(.L_x_148) ;  /* 0xfffffffc00f08947 */ /* 0x004fea000383ffff */
[----:B------:R-:W-:Y:S05]  /*8410*/  BRA `(.L_x_149) ;  /* 0xffffffb800c47947 */ /* 0x000fea000383ffff */
.L_x_75:
[----:B------:R-:W-:-:S07]  /*8420*/  MOV R0, UR4 ;  /* 0x0000000400007c02 */ /* 0x000fce0008000f00 */
.L_x_150:
[----:B-1----:R1:W2:Y:S02]  /*8430*/  SYNCS.PHASECHK.TRANS64.TRYWAIT P0, [R0+URZ], R3 ;  /* 0x00000003000075a7 */ /* 0x0022a400080011ff */
[----:B--2---:R-:W-:Y:S05]  /*8440*/  @!P0 NANOSLEEP.SYNCS 0x989680 ;  /* 0x009896800000895d */ /* 0x004fea0003900000 */
[----:B------:R-:W2:Y:S02]  /*8450*/  @!P0 SYNCS.PHASECHK.TRANS64 P0, [R0+URZ], R3 ;  /* 0x00000003000085a7 */ /* 0x000ea400080010ff */
[----:B--2---:R-:W-:Y:S05]  /*8460*/  @!P0 BRA `(.L_x_150) ;  /* 0xfffffffc00f08947 */ /* 0x004fea000383ffff */
[----:B------:R-:W-:Y:S05]  /*8470*/  BRA `(.L_x_151) ;  /* 0xffffffb800d07947 */ /* 0x000fea000383ffff */
.L_x_80:
[----:B--2---:R2:W3:Y:S02]  /*8480*/  SYNCS.PHASECHK.TRANS64.TRYWAIT P0, [R12+URZ+0xb0], R9 ;  /* 0x0000b0090c0075a7 */ /* 0x0044e400080011ff */
[----:B---3--:R-:W-:Y:S05]  /*8490*/  @!P0 NANOSLEEP.SYNCS 0x989680 ;  /* 0x009896800000895d */ /* 0x008fea0003900000 */
[----:B------:R-:W3:Y:S02]  /*84a0*/  @!P0 SYNCS.PHASECHK.TRANS64 P0, [R12+URZ+0xb0], R9 ;  /* 0x0000b0090c0085a7 */ /* 0x000ee400080010ff */
[----:B---3--:R-:W-:Y:S05]  /*84b0*/  @!P0 BRA `(.L_x_80) ;  /* 0xfffffffc00f08947 */ /* 0x008fea000383ffff */
[----:B------:R-:W-:Y:S05]  /*84c0*/  BRA `(.L_x_152) ;  /* 0xffffffbc00f07947 */ /* 0x000fea000383ffff */
.L_x_83:
[----:B------:R-:W-:Y:S07]  /*84d0*/  MOV R0, UR21 ;  /* 0x0000001500007c02 */ /* 0x000fee0008000f00 */
.L_x_153:
[----:B--2---:R2:W3:Y:S02]  /*84e0*/  SYNCS.PHASECHK.TRANS64.TRYWAIT P2, [R0+URZ+0xa8], R11 ;  /* 0x0000a80b000075a7 */ /* 0x0044e400080411ff */
[----:B---3--:R-:W-:Y:S05]  /*84f0*/  @!P2 NANOSLEEP.SYNCS 0x989680 ;  /* 0x009896800000a95d */ /* 0x008fea0003900000 */
[----:B------:R-:W3:Y:S02]  /*8500*/  @!P2 SYNCS.PHASECHK.TRANS64 P2, [R0+URZ+0xa8], R11 ;  /* 0x0000a80b0000a5a7 */ /* 0x000ee400080410ff */
[----:B---3--:R-:W-:Y:S05]  /*8510*/  @!P2 BRA `(.L_x_153) ;  /* 0xfffffffc00f0a947 */ /* 0x008fea000383ffff */
[----:B------:R-:W-:Y:S05]  /*8520*/  BRA `(.L_x_82) ;  /* 0xffffffc400587947 */ /* 0x000fea000383ffff */
.L_x_86:
[----:B--2---:R-:W-:Y:S07]  /*8530*/  MOV R0, UR21 ;  /* 0x0000001500007c02 */ /* 0x004fee0008000f00 */
.L_x_154:
[----:B--2---:R2:W3:Y:S02]  /*8540*/  SYNCS.PHASECHK.TRANS64.TRYWAIT P0, [R0+URZ+0x90], R9 ;  /* 0x00009009000075a7 */ /* 0x0044e400080011ff */
[----:B---3--:R-:W-:Y:S05]  /*8550*/  @!P0 NANOSLEEP.SYNCS 0x989680 ;  /* 0x009896800000895d */ /* 0x008fea0003900000 */
[----:B------:R-:W3:Y:S02]  /*8560*/  @!P0 SYNCS.PHASECHK.TRANS64 P0, [R0+URZ+0x90], R9 ;  /* 0x00009009000085a7 */ /* 0x000ee400080010ff */
[----:B---3--:R-:W-:Y:S05]  /*8570*/  @!P0 BRA `(.L_x_154) ;  /* 0xfffffffc00f08947 */ /* 0x008fea000383ffff */
[----:B------:R-:W-:Y:S05]  /*8580*/  BRA `(.L_x_155) ;  /* 0xffffffc400b47947 */ /* 0x000fea000383ffff */
.L_x_87:
[----:B------:R-:W-:Y:S07]  /*8590*/  MOV R0, UR21 ;  /* 0x0000001500007c02 */ /* 0x000fee0008000f00 */
.L_x_156:
[----:B--2---:R2:W3:Y:S02]  /*85a0*/  SYNCS.PHASECHK.TRANS64.TRYWAIT P0, [R0+URZ+0x98], R9 ;  /* 0x00009809000075a7 */ /* 0x0044e400080011ff */
[----:B---3--:R-:W-:Y:S05]  /*85b0*/  @!P0 NANOSLEEP.SYNCS 0x989680 ;  /* 0x009896800000895d */ /* 0x008fea0003900000 */
[----:B------:R-:W3:Y:S02]  /*85c0*/  @!P0 SYNCS.PHASECHK.TRANS64 P0, [R0+URZ+0x98], R9 ;  /* 0x00009809000085a7 */ /* 0x000ee400080010ff */
[----:B---3--:R-:W-:Y:S05]  /*85d0*/  @!P0 BRA `(.L_x_156) ;  /* 0xfffffffc00f08947 */ /* 0x008fea000383ffff */
[----:B------:R-:W-:Y:S05]  /*85e0*/  BRA `(.L_x_157) ;  /* 0xffffffc400ec7947 */ /* 0x000fea000383ffff */
.L_x_89:
[----:B------:R-:W-:-:S07]  /*85f0*/  MOV R0, UR21 ;  /* 0x0000001500007c02 */ /* 0x000fce0008000f00 */
.L_x_158:
[----:B---3--:R3:W4:Y:S02]  /*8600*/  SYNCS.PHASECHK.TRANS64.TRYWAIT P0, [R0+URZ+0x90], R3 ;  /* 0x00009003000075a7 */ /* 0x00872400080011ff */
[----:B----4-:R-:W-:Y:S05]  /*8610*/  @!P0 NANOSLEEP.SYNCS 0x989680 ;  /* 0x009896800000895d */ /* 0x010fea0003900000 */
[----:B------:R-:W4:Y:S02]  /*8620*/  @!P0 SYNCS.PHASECHK.TRANS64 P0, [R0+URZ+0x90], R3 ;  /* 0x00009003000085a7 */ /* 0x000f2400080010ff */
[----:B----4-:R-:W-:Y:S05]  /*8630*/  @!P0 BRA `(.L_x_158) ;  /* 0xfffffffc00f08947 */ /* 0x010fea000383ffff */
[----:B------:R-:W-:Y:S05]  /*8640*/  BRA `(.L_x_159) ;  /* 0xffffffc8005c7947 */ /* 0x000fea000383ffff */
.L_x_91:
[----:B-1----:R1:W2:Y:S02]  /*8650*/  SYNCS.PHASECHK.TRANS64.TRYWAIT P0, [R3+URZ+0xb0], R0 ;  /* 0x0000b000030075a7 */ /* 0x0022a400080011ff */
[----:B--2---:R-:W-:Y:S05]  /*8660*/  @!P0 NANOSLEEP.SYNCS 0x989680 ;  /* 0x009896800000895d */ /* 0x004fea0003900000 */
[----:B------:R-:W2:Y:S02]  /*8670*/  @!P0 SYNCS.PHASECHK.TRANS64 P0, [R3+URZ+0xb0], R0 ;  /* 0x0000b000030085a7 */ /* 0x000ea400080010ff */
[----:B--2---:R-:W-:Y:S05]  /*8680*/  @!P0 BRA `(.L_x_91) ;  /* 0xfffffffc00f08947 */ /* 0x004fea000383ffff */
[----:B------:R-:W-:Y:S05]  /*8690*/  BRA `(.L_x_160) ;  /* 0xffffffcc00247947 */ /* 0x000fea000383ffff */
.L_x_102:
[----:B--2---:R2:W1:Y:S02]  /*86a0*/  SYNCS.PHASECHK.TRANS64.TRYWAIT P1, [R2+URZ+0x80], R5 ;  /* 0x00008005020075a7 */ /* 0x00446400080211ff */
[----:B-1----:R-:W-:Y:S05]  /*86b0*/  @!P1 NANOSLEEP.SYNCS 0x989680 ;  /* 0x009896800000995d */ /* 0x002fea0003900000 */
[----:B------:R-:W1:Y:S02]  /*86c0*/  @!P1 SYNCS.PHASECHK.TRANS64 P1, [R2+URZ+0x80], R5 ;  /* 0x00008005020095a7 */ /* 0x000e6400080210ff */
[----:B-1----:R-:W-:Y:S05]  /*86d0*/  @!P1 BRA `(.L_x_102) ;  /* 0xfffffffc00f09947 */ /* 0x002fea000383ffff */
[----:B------:R-:W-:Y:S05]  /*86e0*/  BRA `(.L_x_101) ;  /* 0xffffffd800987947 */ /* 0x000fea000383ffff */
.L_x_104:
[----:B--2---:R2:W4:Y:S02]  /*86f0*/  SYNCS.PHASECHK.TRANS64.TRYWAIT P0, [R100+URZ+0xd0], R3 ;  /* 0x0000d003640075a7 */ /* 0x00452400080011ff */
[----:B----4-:R-:W-:Y:S05]  /*8700*/  @!P0 NANOSLEEP.SYNCS 0x989680 ;  /* 0x009896800000895d */ /* 0x010fea0003900000 */
[----:B------:R-:W4:Y:S02]  /*8710*/  @!P0 SYNCS.PHASECHK.TRANS64 P0, [R100+URZ+0xd0], R3 ;  /* 0x0000d003640085a7 */ /* 0x000f2400080010ff */
[----:B----4-:R-:W-:Y:S05]  /*8720*/  @!P0 BRA `(.L_x_104) ;  /* 0xfffffffc00f08947 */ /* 0x010fea000383ffff */
[----:B------:R-:W-:Y:S05]  /*8730*/  BRA `(.L_x_103) ;  /* 0xffffffd800e87947 */ /* 0x000fea000383ffff */
.L_x_112:
[----:B---3--:R3:W4:Y:S02]  /*8740*/  SYNCS.PHASECHK.TRANS64.TRYWAIT P0, [R109+URZ+0x80], R4 ;  /* 0x000080046d0075a7 */ /* 0x00872400080011ff */
[----:B----4-:R-:W-:Y:S05]  /*8750*/  @!P0 NANOSLEEP.SYNCS 0x989680 ;  /* 0x009896800000895d */ /* 0x010fea0003900000 */
[----:B------:R-:W4:Y:S02]  /*8760*/  @!P0 SYNCS.PHASECHK.TRANS64 P0, [R109+URZ+0x80], R4 ;  /* 0x000080046d0085a7 */ /* 0x000f2400080010ff */
[----:B----4-:R-:W-:Y:S05]  /*8770*/  @!P0 BRA `(.L_x_112) ;  /* 0xfffffffc00f08947 */ /* 0x010fea000383ffff */
[----:B------:R-:W-:Y:S05]  /*8780*/  BRA `(.L_x_111) ;  /* 0xffffffe400dc7947 */ /* 0x000fea000383ffff */
        .weak           $__internal_0_$__cuda_sm10x_tcgen05_guardrail_trap_col_being_dealloced_not_returned_by_alloc
        .type           $__internal_0_$__cuda_sm10x_tcgen05_guardrail_trap_col_being_dealloced_not_returned_by_alloc,@function
        .size           $__internal_0_$__cuda_sm10x_tcgen05_guardrail_trap_col_being_dealloced_not_returned_by_alloc,($__internal_1_$__cuda_sm10x_tcgen05_guardrail_trap_phase_invalid_during_alloc - $__internal_0_$__cuda_sm10x_tcgen05_guardrail_trap_col_being_dealloced_not_returned_by_alloc)
$__internal_0_$__cuda_sm10x_tcgen05_guardrail_trap_col_being_dealloced_not_returned_by_alloc:
[----:B------:R-:W-:Y:S05]  /*8790*/  BPT.TRAP 0x1 ;  /* 0x000000040000795c */ /* 0x000fea0000300000 */
[----:B------:R-:W-:-:S04]  /*87a0*/  HFMA2 R3, -RZ, RZ, 0, 0 ;  /* 0x00000000ff037431 */ /* 0x000fc800000001ff */
[----:B------:R-:W-:Y:S05]  /*87b0*/  RET.REL.NODEC R2 `(_ZN7cutlass13device_kernelINS_4gemm6kernel13GemmUniversalIN4cute5tupleIJiiiiEEENS1_10collective13CollectiveMmaINS1_35MainloopSm100TmaUmmaWarpSpecializedILi8ELi2ELi4ENS5_IJNS4_1CILi2EEESB_NSA_ILi1EEEEEEEENS5_IJNSA_ILi64EEENSA_ILi128EEESG_EEENS_12float_e4m3_tENS5_IJlSC_lEEESI_SJ_NS4_8TiledMMAINS4_8MMA_AtomIJNS4_10MMA_TraitsINS4_19SM100_MMA_F8F6F4_SSEJSI_SI_fSF_SG_NS4_17integral_constantINS4_4UMMA5MajorELSQ_0EEESR_NSO_INSP_7ScaleInELSS_0EEEST_EEEEEENS4_6LayoutINS5_IJSC_SC_SC_EEENS5_IJNSA_ILi0EEESY_SY_EEEEENS5_IJNS4_10UnderscoreES11_S11_EEEEENS4_23SM90_TMA_LOAD_MULTICASTENS4_14ComposedLayoutINS4_7SwizzleILi3ELi4ELi3EEENS4_18smem_ptr_flag_bitsILi8EEENSW_INS5_IJNSA_ILi8EEESG_EEENS5_IJSG_SC_EEEEEEEvNS4_8identityES14_S1E_vS1F_EENS_8epilogue10collective18CollectiveEpilogueINS1H_23Sm100TmaWarpSpecializedILi2ELi2ELi32ELb0ELb0EEEJSH_NS5_IJNSW_ISF_SC_EES1M_EEESI_SJ_SI_SJ_NS1H_6fusion15FusionCallbacksIS1L_NS1O_17LinearCombinationISI_fSI_fLNS_15FloatRoundStyleE2EEESH_S1N_JEEENS4_5SM1004TMEM4LOAD26SM100_TMEM_LOAD_16dp32b32xENS4_13SM90_TMA_LOADENS15_INS16_ILi2ELi4ELi3EEES19_NSW_INS5_IJS1A_SF_EEENS5_IJSF_SC_EEEEEEENS4_39AutoVectorizingCopyWithAssumedAlignmentILi128EEENS4_14SM90_TMA_STOREES23_S25_S25_EEEvvEEEEvNT_6ParamsE) ;  /* 0xffffff7802107950 */ /* 0x000fea0003c3ffff */
        .weak           $__internal_1_$__cuda_sm10x_tcgen05_guardrail_trap_phase_invalid_during_alloc
        .type           $__internal_1_$__cuda_sm10x_tcgen05_guardrail_trap_phase_invalid_during_alloc,@function
        .size           $__internal_1_$__cuda_sm10x_tcgen05_guardrail_trap_phase_invalid_during_alloc,($__internal_2_$__cuda_sm10x_tcgen05_guardrail_trap_unallocated_columns_being_dealloced - $__internal_1_$__cuda_sm10x_tcgen05_guardrail_trap_phase_invalid_during_alloc)
$__internal_1_$__cuda_sm10x_tcgen05_guardrail_trap_phase_invalid_during_alloc:
[----:B------:R-:W-:Y:S05]  /*87c0*/  BPT.TRAP 0x1 ;  /* 0x000000040000795c */ /* 0x000fea0000300000 */
[----:B------:R-:W-:-:S04]  /*87d0*/  MOV R5, 0x0 ;  /* 0x0000000000057802 */ /* 0x000fc80000000f00 */
[----:B------:R-:W-:Y:S05]  /*87e0*/  RET.REL.NODEC R4 `(_ZN7cutlass13device_kernelINS_4gemm6kernel13GemmUniversalIN4cute5tupleIJiiiiEEENS1_10collective13CollectiveMmaINS1_35MainloopSm100TmaUmmaWarpSpecializedILi8ELi2ELi4ENS5_IJNS4_1CILi2EEESB_NSA_ILi1EEEEEEEENS5_IJNSA_ILi64EEENSA_ILi128EEESG_EEENS_12float_e4m3_tENS5_IJlSC_lEEESI_SJ_NS4_8TiledMMAINS4_8MMA_AtomIJNS4_10MMA_TraitsINS4_19SM100_MMA_F8F6F4_SSEJSI_SI_fSF_SG_NS4_17integral_constantINS4_4UMMA5MajorELSQ_0EEESR_NSO_INSP_7ScaleInELSS_0EEEST_EEEEEENS4_6LayoutINS5_IJSC_SC_SC_EEENS5_IJNSA_ILi0EEESY_SY_EEEEENS5_IJNS4_10UnderscoreES11_S11_EEEEENS4_23SM90_TMA_LOAD_MULTICASTENS4_14ComposedLayoutINS4_7SwizzleILi3ELi4ELi3EEENS4_18smem_ptr_flag_bitsILi8EEENSW_INS5_IJNSA_ILi8EEESG_EEENS5_IJSG_SC_EEEEEEEvNS4_8identityES14_S1E_vS1F_EENS_8epilogue10collective18CollectiveEpilogueINS1H_23Sm100TmaWarpSpecializedILi2ELi2ELi32ELb0ELb0EEEJSH_NS5_IJNSW_ISF_SC_EES1M_EEESI_SJ_SI_SJ_NS1H_6fusion15FusionCallbacksIS1L_NS1O_17LinearCombinationISI_fSI_fLNS_15FloatRoundStyleE2EEESH_S1N_JEEENS4_5SM1004TMEM4LOAD26SM100_TMEM_LOAD_16dp32b32xENS4_13SM90_TMA_LOADENS15_INS16_ILi2ELi4ELi3EEES19_NSW_INS5_IJS1A_SF_EEENS5_IJSF_SC_EEEEEEENS4_39AutoVectorizingCopyWithAssumedAlignmentILi128EEENS4_14SM90_TMA_STOREES23_S25_S25_EEEvvEEEEvNT_6ParamsE) ;  /* 0xffffff7804047950 */ /* 0x000fea0003c3ffff */
        .weak           $__internal_2_$__cuda_sm10x_tcgen05_guardrail_trap_unallocated_columns_being_dealloced
        .type           $__internal_2_$__cuda_sm10x_tcgen05_guardrail_trap_unallocated_columns_being_dealloced,@function
        .size           $__internal_2_$__cuda_sm10x_tcgen05_guardrail_trap_unallocated_columns_being_dealloced,(.L_x_162 - $__internal_2_$__cuda_sm10x_tcgen05_guardrail_trap_unallocated_columns_being_dealloced)
$__internal_2_$__cuda_sm10x_tcgen05_guardrail_trap_unallocated_columns_being_dealloced:
[----:B------:R-:W-:Y:S05]  /*87f0*/  BPT.TRAP 0x1 ;  /* 0x000000040000795c */ /* 0x000fea0000300000 */
[----:B------:R-:W-:-:S04]  /*8800*/  HFMA2 R3, -RZ, RZ, 0, 0 ;  /* 0x00000000ff037431 */ /* 0x000fc800000001ff */
[----:B------:R-:W-:Y:S05]  /*8810*/  RET.REL.NODEC R2 `(_ZN7cutlass13device_kernelINS_4gemm6kernel13GemmUniversalIN4cute5tupleIJiiiiEEENS1_10collective13CollectiveMmaINS1_35MainloopSm100TmaUmmaWarpSpecializedILi8ELi2ELi4ENS5_IJNS4_1CILi2EEESB_NSA_ILi1EEEEEEEENS5_IJNSA_ILi64EEENSA_ILi128EEESG_EEENS_12float_e4m3_tENS5_IJlSC_lEEESI_SJ_NS4_8TiledMMAINS4_8MMA_AtomIJNS4_10MMA_TraitsINS4_19SM100_MMA_F8F6F4_SSEJSI_SI_fSF_SG_NS4_17integral_constantINS4_4UMMA5MajorELSQ_0EEESR_NSO_INSP_7ScaleInELSS_0EEEST_EEEEEENS4_6LayoutINS5_IJSC_SC_SC_EEENS5_IJNSA_ILi0EEESY_SY_EEEEENS5_IJNS4_10UnderscoreES11_S11_EEEEENS4_23SM90_TMA_LOAD_MULTICASTENS4_14ComposedLayoutINS4_7SwizzleILi3ELi4ELi3EEENS4_18smem_ptr_flag_bitsILi8EEENSW_INS5_IJNSA_ILi8EEESG_EEENS5_IJSG_SC_EEEEEEEvNS4_8identityES14_S1E_vS1F_EENS_8epilogue10collective18CollectiveEpilogueINS1H_23Sm100TmaWarpSpecializedILi2ELi2ELi32ELb0ELb0EEEJSH_NS5_IJNSW_ISF_SC_EES1M_EEESI_SJ_SI_SJ_NS1H_6fusion15FusionCallbacksIS1L_NS1O_17LinearCombinationISI_fSI_fLNS_15FloatRoundStyleE2EEESH_S1N_JEEENS4_5SM1004TMEM4LOAD26SM100_TMEM_LOAD_16dp32b32xENS4_13SM90_TMA_LOADENS15_INS16_ILi2ELi4ELi3EEES19_NSW_INS5_IJS1A_SF_EEENS5_IJSF_SC_EEEEEEENS4_39AutoVectorizingCopyWithAssumedAlignmentILi128EEENS4_14SM90_TMA_STOREES23_S25_S25_EEEvvEEEEvNT_6ParamsE) ;  /* 0xffffff7402f87950 */ /* 0x000fea0003c3ffff */
.L_x_161:
[----:B------:R-:W-:-:S00]  /*8820*/  BRA `(.L_x_161) ;  /* 0xfffffffc00fc7947 */ /* 0x000fc0000383ffff */
[----:B------:R-:W-:-:S00]  /*8830*/  NOP ;  /* 0x0000000000007918 */ /* 0x000fc00000000000 */
        /* <DEDUP_REMOVED lines=12> */
.L_x_162:


//--------------------- .nv.global.init           --------------------------
	.section	.nv.global.init,"aw",@progbits
.nv.global.init:
	.type		$str$27,@object
	.size		$str$27,($str$28 - $str$27)
$str$27:
        /*0000*/ 	.byte	0x28, 0x61, 0x64, 0x64, 0x72, 0x65, 0x73, 0x73, 0x20, 0x26, 0x20, 0x6d, 0x61, 0x73, 0x6b, 0x29
        /*0010*/ 	.byte	0x20, 0x3d, 0x3d, 0x20, 0x30, 0x00
	.type		$str$28,@object
	.size		$str$28,($str$26 - $str$28)
$str$28:
        /*0016*/ 	.byte	0x2f, 0x74, 0x6d, 0x70, 0x2f, 0x63, 0x75, 0x74, 0x6c, 0x61, 0x73, 0x73, 0x5f, 0x73, 0x77, 0x65
        /*0026*/ 	.byte	0x65, 0x70, 0x5f, 0x73, 0x72, 0x63, 0x2f, 0x69, 0x6e, 0x63, 0x6c, 0x75, 0x64, 0x65, 0x2f, 0x63
        /*0036*/ 	.byte	0x75, 0x74, 0x65, 0x2f, 0x70, 0x6f, 0x69, 0x6e, 0x74, 0x65, 0x72, 0x5f, 0x66, 0x6c, 0x61, 0x67
        /*0046*/ 	.byte	0x67, 0x65, 0x64, 0x2e, 0x68, 0x70, 0x70, 0x00
	.type		$str$26,@object
	.size		$str$26,($str$25 - $str$26)
$str$26:
        /*004e*/ 	.byte	0x2f, 0x74, 0x6d, 0x70, 0x2f, 0x63, 0x75, 0x74, 0x6c, 0x61, 0x73, 0x73, 0x5f, 0x73, 0x77, 0x65
        /*005e*/ 	.byte	0x65, 0x70, 0x5f, 0x73, 0x72, 0x63, 0x2f, 0x69, 0x6e, 0x63, 0x6c, 0x75, 0x64, 0x65, 0x2f, 0x63
        /*006e*/ 	.byte	0x75, 0x74, 0x65, 0x2f, 0x61, 0x74, 0x6f, 0x6d, 0x2f, 0x63, 0x6f, 0x70, 0x79, 0x5f, 0x74, 0x72
        /*007e*/ 	.byte	0x61, 0x69, 0x74, 0x73, 0x5f, 0x73, 0x6d, 0x31, 0x30, 0x30, 0x2e, 0x68, 0x70, 0x70, 0x00
	.type		$str$25,@object
	.size		$str$25,(__unnamed_1 - $str$25)
$str$25:
        /*008d*/ 	.byte	0x28, 0x28, 0x75, 0x69, 0x6e, 0x74, 0x33, 0x32, 0x5f, 0x74, 0x28, 0x74, 0x68, 0x72, 0x65, 0x61
        /*009d*/ 	.byte	0x64, 0x49, 0x64, 0x78, 0x2e, 0x78, 0x29, 0x20, 0x2f, 0x20, 0x33, 0x32, 0x29, 0x20, 0x25, 0x20
        /*00ad*/ 	.byte	0x34, 0x29, 0x20, 0x3d, 0x3d, 0x20, 0x28, 0x28, 0x28, 0x74, 0x6d, 0x65, 0x6d, 0x5f, 0x61, 0x64
        /*00bd*/ 	.byte	0x64, 0x72, 0x20, 0x3e, 0x3e, 0x20, 0x31, 0x36, 0x29, 0x20, 0x2f, 0x20, 0x33, 0x32, 0x29, 0x20
        /*00cd*/ 	.byte	0x25, 0x20, 0x34, 0x29, 0x00
	.type		__unnamed_1,@object
	.size		__unnamed_1,(__unnamed_2 - __unnamed_1)
__unnamed_1:
        /*00d2*/ 	.byte	0x61, 0x75, 0x74, 0x6f, 0x20, 0x63, 0x75, 0x74, 0x65, 0x3a, 0x3a, 0x61, 0x73, 0x5f, 0x70, 0x6f
        /* <DEDUP_REMOVED lines=24> */
        /*0262*/ 	.byte	0x3c, 0x34, 0x30, 0x39, 0x36, 0x3e, 0x3e, 0x3e, 0x3e, 0x5d, 0x00
	.type		__unnamed_2,@object
	.size		__unnamed_2,(.L_2 - __unnamed_2)
__unnamed_2:
        /* <DEDUP_REMOVED lines=40> */
        /*04ed*/ 	.byte	0x74, 0x65, 0x3a, 0x3a, 0x43, 0x3c, 0x30, 0x3e, 0x3e, 0x3e, 0x3e, 0x5d, 0x00
.L_2:


//--------------------- .nv.shared._ZN7cutlass13device_kernelINS_4gemm6kernel13GemmUniversalIN4cute5tupleIJiiiiEEENS1_10collective13CollectiveMmaINS1_35MainloopSm100TmaUmmaWarpSpecializedILi8ELi2ELi4ENS5_IJNS4_1CILi2EEESB_NSA_ILi1EEEEEEEENS5_IJNSA_ILi64EEENSA_ILi128EEESG_EEENS_12float_e4m3_tENS5_IJlSC_lEEESI_SJ_NS4_8TiledMMAINS4_8MMA_AtomIJNS4_10MMA_TraitsINS4_19SM100_MMA_F8F6F4_SSEJSI_SI_fSF_SG_NS4_17integral_constantINS4_4UMMA5MajorELSQ_0EEESR_NSO_INSP_7ScaleInELSS_0EEEST_EEEEEENS4_6LayoutINS5_IJSC_SC_SC_EEENS5_IJNSA_ILi0EEESY_SY_EEEEENS5_IJNS4_10UnderscoreES11_S11_EEEEENS4_23SM90_TMA_LOAD_MULTICASTENS4_14ComposedLayoutINS4_7SwizzleILi3ELi4ELi3EEENS4_18smem_ptr_flag_bitsILi8EEENSW_INS5_IJNSA_ILi8EEESG_EEENS5_IJSG_SC_EEEEEEEvNS4_8identityES14_S1E_vS1F_EENS_8epilogue10collective18CollectiveEpilogueINS1H_23Sm100TmaWarpSpecializedILi2ELi2ELi32ELb0ELb0EEEJSH_NS5_IJNSW_ISF_SC_EES1M_EEESI_SJ_SI_SJ_NS1H_6fusion15FusionCallbacksIS1L_NS1O_17LinearCombinationISI_fSI_fLNS_15FloatRoundStyleE2EEESH_S1N_JEEENS4_5SM1004TMEM4LOAD26SM100_TMEM_LOAD_16dp32b32xENS4_13SM90_TMA_LOADENS15_INS16_ILi2ELi4ELi3EEES19_NSW_INS5_IJS1A_SF_EEENS5_IJSF_SC_EEEEEEENS4_39AutoVectorizingCopyWithAssumedAlignmentILi128EEENS4_14SM90_TMA_STOREES23_S25_S25_EEEvvEEEEvNT_6ParamsE --------------------------
	.section	.nv.shared._ZN7cutlass13device_kernelINS_4gemm6kernel13GemmUniversalIN4cute5tupleIJiiiiEEENS1_10collective13CollectiveMmaINS1_35MainloopSm100TmaUmmaWarpSpecializedILi8ELi2ELi4ENS5_IJNS4_1CILi2EEESB_NSA_ILi1EEEEEEEENS5_IJNSA_ILi64EEENSA_ILi128EEESG_EEENS_12float_e4m3_tENS5_IJlSC_lEEESI_SJ_NS4_8TiledMMAINS4_8MMA_AtomIJNS4_10MMA_TraitsINS4_19SM100_MMA_F8F6F4_SSEJSI_SI_fSF_SG_NS4_17integral_constantINS4_4UMMA5MajorELSQ_0EEESR_NSO_INSP_7ScaleInELSS_0EEEST_EEEEEENS4_6LayoutINS5_IJSC_SC_SC_EEENS5_IJNSA_ILi0EEESY_SY_EEEEENS5_IJNS4_10UnderscoreES11_S11_EEEEENS4_23SM90_TMA_LOAD_MULTICASTENS4_14ComposedLayoutINS4_7SwizzleILi3ELi4ELi3EEENS4_18smem_ptr_flag_bitsILi8EEENSW_INS5_IJNSA_ILi8EEESG_EEENS5_IJSG_SC_EEEEEEEvNS4_8identityES14_S1E_vS1F_EENS_8epilogue10collective18CollectiveEpilogueINS1H_23Sm100TmaWarpSpecializedILi2ELi2ELi32ELb0ELb0EEEJSH_NS5_IJNSW_ISF_SC_EES1M_EEESI_SJ_SI_SJ_NS1H_6fusion15FusionCallbacksIS1L_NS1O_17LinearCombinationISI_fSI_fLNS_15FloatRoundStyleE2EEESH_S1N_JEEENS4_5SM1004TMEM4LOAD26SM100_TMEM_LOAD_16dp32b32xENS4_13SM90_TMA_LOADENS15_INS16_ILi2ELi4ELi3EEES19_NSW_INS5_IJS1A_SF_EEENS5_IJSF_SC_EEEEEEENS4_39AutoVectorizingCopyWithAssumedAlignmentILi128EEENS4_14SM90_TMA_STOREES23_S25_S25_EEEvvEEEEvNT_6ParamsE,"aw",@nobits
	.sectionflags	@""
	.align	16
	.zero		1024


//--------------------- .nv.shared.reserved.0     --------------------------
	.section	.nv.shared.reserved.0,"aw",@nobits
	.weak		__nv_reservedSMEM_offset_0_alias
	.size		__nv_reservedSMEM_offset_0_alias, 0, 64
	.other		__nv_reservedSMEM_offset_0_alias,@"STO_CUDA_RESERVED_SHARED STV_DEFAULT"
__nv_reservedSMEM_offset_0_alias:
	.zero		0
.nv.shared.reserved.0:
	.zero		64
	.weak		__nv_reservedSMEM_tcgen05_partition
	.type		__nv_reservedSMEM_tcgen05_partition,@object
	.size		__nv_reservedSMEM_tcgen05_partition,(.L_0 - __nv_reservedSMEM_tcgen05_partition)
__nv_reservedSMEM_tcgen05_partition:
	.zero		32
.L_0:


//--------------------- .nv.global                --------------------------
	.section	.nv.global,"aw",@nobits
.nv.global:
	.type		_ZN40_INTERNAL_1be61cdb_4_k_cu_10234c04_299594cute1_E,@object
	.size		_ZN40_INTERNAL_1be61cdb_4_k_cu_10234c04_299594cute1_E,(_ZN40_INTERNAL_1be61cdb_4_k_cu_10234c04_299594cuda3std3__45__cpo6cbeginE - _ZN40_INTERNAL_1be61cdb_4_k_cu_10234c04_299594cute1_E)
_ZN40_INTERNAL_1be61cdb_4_k_cu_10234c04_299594cute1_E:
	.zero		1
	.type		_ZN40_INTERNAL_1be61cdb_4_k_cu_10234c04_299594cuda3std3__45__cpo6cbeginE,@object
	.size		_ZN40_INTERNAL_1be61cdb_4_k_cu_10234c04_299594cuda3std3__45__cpo6cbeginE,(_ZN40_INTERNAL_1be61cdb_4_k_cu_10234c04_299594cuda3std3__48in_placeE - _ZN40_INTERNAL_1be61cdb_4_k_cu_10234c04_299594cuda3std3__45__cpo6cbeginE)
_ZN40_INTERNAL_1be61cdb_4_k_cu_10234c04_299594cuda3std3__45__cpo6cbeginE:
	.zero		1
	.type		_ZN40_INTERNAL_1be61cdb_4_k_cu_10234c04_299594cuda3std3__48in_placeE,@object
	.size		_ZN40_INTERNAL_1be61cdb_4_k_cu_10234c04_299594cuda3std3__48in_placeE,(_ZN40_INTERNAL_1be61cdb_4_k_cu_10234c04_299594cuda3std6ranges3__45__cpo9iter_moveE - _ZN40_INTERNAL_1be61cdb_4_k_cu_10234c04_299594cuda3std3__48in_placeE)
_ZN40_INTERNAL_1be61cdb_4_k_cu_10234c04_299594cuda3std3__48in_placeE:
	.zero		1
	.type		_ZN40_INTERNAL_1be61cdb_4_k_cu_10234c04_299594cuda3std6ranges3__45__cpo9iter_moveE,@object
	.size		_ZN40_INTERNAL_1be61cdb_4_k_cu_10234c04_299594cuda3std6ranges3__45__cpo9iter_moveE,(_ZN40_INTERNAL_1be61cdb_4_k_cu_10234c04_299594cuda3std3__45__cpo5beginE - _ZN40_INTERNAL_1be61cdb_4_k_cu_10234c04_299594cuda3std6ranges3__45__cpo9iter_moveE)
_ZN40_INTERNAL_1be61cdb_4_k_cu_10234c04_299594cuda3std6ranges3__45__cpo9iter_moveE:
	.zero		1
	.type		_ZN40_INTERNAL_1be61cdb_4_k_cu_10234c04_299594cuda3std3__45__cpo5beginE,@object
	.size		_ZN40_INTERNAL_1be61cdb_4_k_cu_10234c04_299594cuda3std3__45__cpo5beginE,(_ZN40_INTERNAL_1be61cdb_4_k_cu_10234c04_299594cuda3std3__442_GLOBAL__N__1be61cdb_4_k_cu_10234c04_299596ignoreE - _ZN40_INTERNAL_1be61cdb_4_k_cu_10234c04_299594cuda3std3__45__cpo5beginE)
_ZN40_INTERNAL_1be61cdb_4_k_cu_10234c04_299594cuda3std3__45__cpo5beginE:
	.zero		1
	.type		_ZN40_INTERNAL_1be61cdb_4_k_cu_10234c04_299594cuda3std3__442_GLOBAL__N__1be61cdb_4_k_cu_10234c04_299596ignoreE,@object
	.size		_ZN40_INTERNAL_1be61cdb_4_k_cu_10234c04_299594cuda3std3__442_GLOBAL__N__1be61cdb_4_k_cu_10234c04_299596ignoreE,(_ZN40_INTERNAL_1be61cdb_4_k_cu_10234c04_299594cute7productE - _ZN40_INTERNAL_1be61cdb_4_k_cu_10234c04_299594cuda3std3__442_GLOBAL__N__1be61cdb_4_k_cu_10234c04_299596ignoreE)
_ZN40_INTERNAL_1be61cdb_4_k_cu_10234c04_299594cuda3std3__442_GLOBAL__N__1be61cdb_4_k_cu_10234c04_299596ignoreE:
	.zero		1
	.type		_ZN40_INTERNAL_1be61cdb_4_k_cu_10234c04_299594cute7productE,@object
	.size		_ZN40_INTERNAL_1be61cdb_4_k_cu_10234c04_299594cute7productE,(_ZN40_INTERNAL_1be61cdb_4_k_cu_10234c04_299594cuda3std3__45__cpo3endE - _ZN40_INTERNAL_1be61cdb_4_k_cu_10234c04_299594cute7productE)
_ZN40_INTERNAL_1be61cdb_4_k_cu_10234c04_299594cute7productE:
	.zero		1
	.type		_ZN40_INTERNAL_1be61cdb_4_k_cu_10234c04_299594cuda3std3__45__cpo3endE,@object
	.size		_ZN40_INTERNAL_1be61cdb_4_k_cu_10234c04_299594cuda3std3__45__cpo3endE,(_ZN40_INTERNAL_1be61cdb_4_k_cu_10234c04_299594cuda3std3__419piecewise_constructE - _ZN40_INTERNAL_1be61cdb_4_k_cu_10234c04_299594cuda3std3__45__cpo3endE)
_ZN40_INTERNAL_1be61cdb_4_k_cu_10234c04_299594cuda3std3__45__cpo3endE:
	.zero		1
	.type		_ZN40_INTERNAL_1be61cdb_4_k_cu_10234c04_299594cuda3std3__419piecewise_constructE,@object
	.size		_ZN40_INTERNAL_1be61cdb_4_k_cu_10234c04_299594cuda3std3__419piecewise_constructE,(_ZN40_INTERNAL_1be61cdb_4_k_cu_10234c04_299594cuda3std3__45__cpo4cendE - _ZN40_INTERNAL_1be61cdb_4_k_cu_10234c04_299594cuda3std3__419piecewise_constructE)
_ZN40_INTERNAL_1be61cdb_4_k_cu_10234c04_299594cuda3std3__419piecewise_constructE:
	.zero		1
	.type		_ZN40_INTERNAL_1be61cdb_4_k_cu_10234c04_299594cuda3std3__45__cpo4cendE,@object
	.size		_ZN40_INTERNAL_1be61cdb_4_k_cu_10234c04_299594cuda3std3__45__cpo4cendE,(_ZN40_INTERNAL_1be61cdb_4_k_cu_10234c04_299594cuda3std6ranges3__45__cpo4swapE - _ZN40_INTERNAL_1be61cdb_4_k_cu_10234c04_299594cuda3std3__45__cpo4cendE)
_ZN40_INTERNAL_1be61cdb_4_k_cu_10234c04_299594cuda3std3__45__cpo4cendE:
	.zero		1
	.type		_ZN40_INTERNAL_1be61cdb_4_k_cu_10234c04_299594cuda3std6ranges3__45__cpo4swapE,@object
	.size		_ZN40_INTERNAL_1be61cdb_4_k_cu_10234c04_299594cuda3std6ranges3__45__cpo4swapE,(.L_10 - _ZN40_INTERNAL_1be61cdb_4_k_cu_10234c04_299594cuda3std6ranges3__45__cpo4swapE)
_ZN40_INTERNAL_1be61cdb_4_k_cu_10234c04_299594cuda3std6ranges3__45__cpo4swapE:
	.zero		1
.L_10:


//--------------------- .nv.constant0._ZN7cutlass13device_kernelINS_4gemm6kernel13GemmUniversalIN4cute5tupleIJiiiiEEENS1_10collective13CollectiveMmaINS1_35MainloopSm100TmaUmmaWarpSpecializedILi8ELi2ELi4ENS5_IJNS4_1CILi2EEESB_NSA_ILi1EEEEEEEENS5_IJNSA_ILi64EEENSA_ILi128EEESG_EEENS_12float_e4m3_tENS5_IJlSC_lEEESI_SJ_NS4_8TiledMMAINS4_8MMA_AtomIJNS4_10MMA_TraitsINS4_19SM100_MMA_F8F6F4_SSEJSI_SI_fSF_SG_NS4_17integral_constantINS4_4UMMA5MajorELSQ_0EEESR_NSO_INSP_7ScaleInELSS_0EEEST_EEEEEENS4_6LayoutINS5_IJSC_SC_SC_EEENS5_IJNSA_ILi0EEESY_SY_EEEEENS5_IJNS4_10UnderscoreES11_S11_EEEEENS4_23SM90_TMA_LOAD_MULTICASTENS4_14ComposedLayoutINS4_7SwizzleILi3ELi4ELi3EEENS4_18smem_ptr_flag_bitsILi8EEENSW_INS5_IJNSA_ILi8EEESG_EEENS5_IJSG_SC_EEEEEEEvNS4_8identityES14_S1E_vS1F_EENS_8epilogue10collective18CollectiveEpilogueINS1H_23Sm100TmaWarpSpecializedILi2ELi2ELi32ELb0ELb0EEEJSH_NS5_IJNSW_ISF_SC_EES1M_EEESI_SJ_SI_SJ_NS1H_6fusion15FusionCallbacksIS1L_NS1O_17LinearCombinationISI_fSI_fLNS_15FloatRoundStyleE2EEESH_S1N_JEEENS4_5SM1004TMEM4LOAD26SM100_TMEM_LOAD_16dp32b32xENS4_13SM90_TMA_LOADENS15_INS16_ILi2ELi4ELi3EEES19_NSW_INS5_IJS1A_SF_EEENS5_IJSF_SC_EEEEEEENS4_39AutoVectorizingCopyWithAssumedAlignmentILi128EEENS4_14SM90_TMA_STOREES23_S25_S25_EEEvvEEEEvNT_6ParamsE --------------------------
	.section	.nv.constant0._ZN7cutlass13device_kernelINS_4gemm6kernel13GemmUniversalIN4cute5tupleIJiiiiEEENS1_10collective13CollectiveMmaINS1_35MainloopSm100TmaUmmaWarpSpecializedILi8ELi2ELi4ENS5_IJNS4_1CILi2EEESB_NSA_ILi1EEEEEEEENS5_IJNSA_ILi64EEENSA_ILi128EEESG_EEENS_12float_e4m3_tENS5_IJlSC_lEEESI_SJ_NS4_8TiledMMAINS4_8MMA_AtomIJNS4_10MMA_TraitsINS4_19SM100_MMA_F8F6F4_SSEJSI_SI_fSF_SG_NS4_17integral_constantINS4_4UMMA5MajorELSQ_0EEESR_NSO_INSP_7ScaleInELSS_0EEEST_EEEEEENS4_6LayoutINS5_IJSC_SC_SC_EEENS5_IJNSA_ILi0EEESY_SY_EEEEENS5_IJNS4_10UnderscoreES11_S11_EEEEENS4_23SM90_TMA_LOAD_MULTICASTENS4_14ComposedLayoutINS4_7SwizzleILi3ELi4ELi3EEENS4_18smem_ptr_flag_bitsILi8EEENSW_INS5_IJNSA_ILi8EEESG_EEENS5_IJSG_SC_EEEEEEEvNS4_8identityES14_S1E_vS1F_EENS_8epilogue10collective18CollectiveEpilogueINS1H_23Sm100TmaWarpSpecializedILi2ELi2ELi32ELb0ELb0EEEJSH_NS5_IJNSW_ISF_SC_EES1M_EEESI_SJ_SI_SJ_NS1H_6fusion15FusionCallbacksIS1L_NS1O_17LinearCombinationISI_fSI_fLNS_15FloatRoundStyleE2EEESH_S1N_JEEENS4_5SM1004TMEM4LOAD26SM100_TMEM_LOAD_16dp32b32xENS4_13SM90_TMA_LOADENS15_INS16_ILi2ELi4ELi3EEES19_NSW_INS5_IJS1A_SF_EEENS5_IJSF_SC_EEEEEEENS4_39AutoVectorizingCopyWithAssumedAlignmentILi128EEENS4_14SM90_TMA_STOREES23_S25_S25_EEEvvEEEEvNT_6ParamsE,"a",@progbits
	.sectionflags	@""
	.align	4
.nv.constant0._ZN7cutlass13device_kernelINS_4gemm6kernel13GemmUniversalIN4cute5tupleIJiiiiEEENS1_10collective13CollectiveMmaINS1_35MainloopSm100TmaUmmaWarpSpecializedILi8ELi2ELi4ENS5_IJNS4_1CILi2EEESB_NSA_ILi1EEEEEEEENS5_IJNSA_ILi64EEENSA_ILi128EEESG_EEENS_12float_e4m3_tENS5_IJlSC_lEEESI_SJ_NS4_8TiledMMAINS4_8MMA_AtomIJNS4_10MMA_TraitsINS4_19SM100_MMA_F8F6F4_SSEJSI_SI_fSF_SG_NS4_17integral_constantINS4_4UMMA5MajorELSQ_0EEESR_NSO_INSP_7ScaleInELSS_0EEEST_EEEEEENS4_6LayoutINS5_IJSC_SC_SC_EEENS5_IJNSA_ILi0EEESY_SY_EEEEENS5_IJNS4_10UnderscoreES11_S11_EEEEENS4_23SM90_TMA_LOAD_MULTICASTENS4_14ComposedLayoutINS4_7SwizzleILi3ELi4ELi3EEENS4_18smem_ptr_flag_bitsILi8EEENSW_INS5_IJNSA_ILi8EEESG_EEENS5_IJSG_SC_EEEEEEEvNS4_8identityES14_S1E_vS1F_EENS_8epilogue10collective18CollectiveEpilogueINS1H_23Sm100TmaWarpSpecializedILi2ELi2ELi32ELb0ELb0EEEJSH_NS5_IJNSW_ISF_SC_EES1M_EEESI_SJ_SI_SJ_NS1H_6fusion15FusionCallbacksIS1L_NS1O_17LinearCombinationISI_fSI_fLNS_15FloatRoundStyleE2EEESH_S1N_JEEENS4_5SM1004TMEM4LOAD26SM100_TMEM_LOAD_16dp32b32xENS4_13SM90_TMA_LOADENS15_INS16_ILi2ELi4ELi3EEES19_NSW_INS5_IJS1A_SF_EEENS5_IJSF_SC_EEEEEEENS4_39AutoVectorizingCopyWithAssumedAlignmentILi128EEENS4_14SM90_TMA_STOREES23_S25_S25_EEEvvEEEEvNT_6ParamsE:
	.zero		2944


//--------------------- SYMBOLS --------------------------

	.type		.nv.reservedSmem.offset0,@object
	.size		.nv.reservedSmem.offset0,0x4
	.type		.nv.reservedSmem.cap,@object
	.size		.nv.reservedSmem.cap,0x4
	.type		__assertfail,@function
